	.target	sm_90a

	.elftype	@"ET_EXEC"


//--------------------- .note.nv.tkinfo           --------------------------
	.section	.note.nv.tkinfo,"",@"SHT_NOTE"
	.sectionflags	@"SHF_NOTE_NV_TKINFO"
	.tkinfo
        /*0018*/ 	.word	0x00000002
        /*0030*/ 	.string	""
        /*0030*/ 	.string	"ptxas"
        /*0030*/ 	.string	"Cuda compilation tools, release 13.0, V13.0.88"
        /*0030*/ 	.string	"Build cuda_13.0.r13.0/compiler.36424714_0"
        /*0030*/ 	.string	"-arch sm_90a -m 64 "



//--------------------- .note.nv.cuinfo           --------------------------
	.section	.note.nv.cuinfo,"",@"SHT_NOTE"
	.sectionflags	@"SHF_NOTE_NV_CUINFO"
        /*0018*/ 	.short	0x0002
        /*001a*/ 	.short	0x005a
        /*001c*/ 	.short	0x0082
	.zero		2


//--------------------- .nv.info                  --------------------------
	.section	.nv.info,"",@"SHT_CUDA_INFO"
	.align	4


	//----- nvinfo : EIATTR_REGCOUNT
	.align		4
        /*0000*/ 	.byte	0x04, 0x2f
        /*0002*/ 	.short	(.L_12 - .L_11)
	.align		4
.L_11:
        /*0004*/ 	.word	index@(_ZN7cutlass13device_kernelINS_4gemm6kernel13GemmUniversalIN4cute5tupleIJiiiiEEENS1_10collective13CollectiveMmaINS1_37MainloopSm90TmaGmmaWarpSpecializedFP8ILi3ENS5_IJNS4_1CILi1EEENSA_ILi2EEESB_EEENS1_35KernelTmaWarpSpecializedCooperativeEEENS5_IJNSA_ILi128EEENSA_ILi256EEENSA_ILi64EEEEEENS_12float_e5m2_tENS5_IJlSB_lEEESK_SL_NS4_8TiledMMAINS4_8MMA_AtomIJNS4_4SM904GMMA31MMA_64x256x32_F32E5M2E5M2_SS_TNILNSP_7ScaleInE1ELSR_1EEEEEENS4_6LayoutINS5_IJSC_SB_SB_EEENS5_IJSB_NSA_ILi0EEESW_EEEEENS5_IJNS4_10UnderscoreESZ_SZ_EEEEENS4_23SM90_TMA_LOAD_MULTICASTENS4_14ComposedLayoutINS4_7SwizzleILi2ELi4ELi3EEENS4_18smem_ptr_flag_bitsILi8EEENSU_INS5_IJNSA_ILi8EEESI_EEENS5_IJSI_SB_EEEEEEEvNS4_8identityENS4_13SM90_TMA_LOADES1C_vS1D_EENS_8epilogue10collective6detail29Sm90TmaWarpSpecializedAdapterINS1H_15DefaultEpilogueISK_SL_SL_NS1G_6thread17LinearCombinationISK_Li1EffLNS1L_9ScaleType4KindE0ELNS_15FloatRoundStyleE2ESK_EENS1_15EpilogueDefaultEEEEEvvEEEEvNT_6ParamsE)
        /*0008*/ 	.word	0x000000a8


	//----- nvinfo : EIATTR_FRAME_SIZE
	.align		4
.L_12:
        /*000c*/ 	.byte	0x04, 0x11
        /*000e*/ 	.short	(.L_14 - .L_13)
	.align		4
.L_13:
        /*0010*/ 	.word	index@(_ZN7cutlass13device_kernelINS_4gemm6kernel13GemmUniversalIN4cute5tupleIJiiiiEEENS1_10collective13CollectiveMmaINS1_37MainloopSm90TmaGmmaWarpSpecializedFP8ILi3ENS5_IJNS4_1CILi1EEENSA_ILi2EEESB_EEENS1_35KernelTmaWarpSpecializedCooperativeEEENS5_IJNSA_ILi128EEENSA_ILi256EEENSA_ILi64EEEEEENS_12float_e5m2_tENS5_IJlSB_lEEESK_SL_NS4_8TiledMMAINS4_8MMA_AtomIJNS4_4SM904GMMA31MMA_64x256x32_F32E5M2E5M2_SS_TNILNSP_7ScaleInE1ELSR_1EEEEEENS4_6LayoutINS5_IJSC_SB_SB_EEENS5_IJSB_NSA_ILi0EEESW_EEEEENS5_IJNS4_10UnderscoreESZ_SZ_EEEEENS4_23SM90_TMA_LOAD_MULTICASTENS4_14ComposedLayoutINS4_7SwizzleILi2ELi4ELi3EEENS4_18smem_ptr_flag_bitsILi8EEENSU_INS5_IJNSA_ILi8EEESI_EEENS5_IJSI_SB_EEEEEEEvNS4_8identityENS4_13SM90_TMA_LOADES1C_vS1D_EENS_8epilogue10collective6detail29Sm90TmaWarpSpecializedAdapterINS1H_15DefaultEpilogueISK_SL_SL_NS1G_6thread17LinearCombinationISK_Li1EffLNS1L_9ScaleType4KindE0ELNS_15FloatRoundStyleE2ESK_EENS1_15EpilogueDefaultEEEEEvvEEEEvNT_6ParamsE)
        /*0014*/ 	.word	0x00000100


	//----- nvinfo : EIATTR_MIN_STACK_SIZE
	.align		4
.L_14:
        /*0018*/ 	.byte	0x04, 0x12
        /*001a*/ 	.short	(.L_16 - .L_15)
	.align		4
.L_15:
        /*001c*/ 	.word	index@(_ZN7cutlass13device_kernelINS_4gemm6kernel13GemmUniversalIN4cute5tupleIJiiiiEEENS1_10collective13CollectiveMmaINS1_37MainloopSm90TmaGmmaWarpSpecializedFP8ILi3ENS5_IJNS4_1CILi1EEENSA_ILi2EEESB_EEENS1_35KernelTmaWarpSpecializedCooperativeEEENS5_IJNSA_ILi128EEENSA_ILi256EEENSA_ILi64EEEEEENS_12float_e5m2_tENS5_IJlSB_lEEESK_SL_NS4_8TiledMMAINS4_8MMA_AtomIJNS4_4SM904GMMA31MMA_64x256x32_F32E5M2E5M2_SS_TNILNSP_7ScaleInE1ELSR_1EEEEEENS4_6LayoutINS5_IJSC_SB_SB_EEENS5_IJSB_NSA_ILi0EEESW_EEEEENS5_IJNS4_10UnderscoreESZ_SZ_EEEEENS4_23SM90_TMA_LOAD_MULTICASTENS4_14ComposedLayoutINS4_7SwizzleILi2ELi4ELi3EEENS4_18smem_ptr_flag_bitsILi8EEENSU_INS5_IJNSA_ILi8EEESI_EEENS5_IJSI_SB_EEEEEEEvNS4_8identityENS4_13SM90_TMA_LOADES1C_vS1D_EENS_8epilogue10collective6detail29Sm90TmaWarpSpecializedAdapterINS1H_15DefaultEpilogueISK_SL_SL_NS1G_6thread17LinearCombinationISK_Li1EffLNS1L_9ScaleType4KindE0ELNS_15FloatRoundStyleE2ESK_EENS1_15EpilogueDefaultEEEEEvvEEEEvNT_6ParamsE)
        /*0020*/ 	.word	0x00000100
.L_16:


//--------------------- .nv.compat                --------------------------
	.section	.nv.compat,"",@"SHT_CUDA_COMPAT_INFO"
	.align	4
        /*0000*/ 	.byte	0x02, 0x09, 0x01, 0x00, 0x02, 0x02, 0x04, 0x00, 0x02, 0x05, 0x05, 0x00, 0x03, 0x07, 0x01, 0x01
        /*0010*/ 	.byte	0x02, 0x03, 0x01, 0x00, 0x02, 0x06, 0x01, 0x00, 0x04, 0x0b, 0x08, 0x00, 0x00, 0x00, 0x00, 0x00
        /*0020*/ 	.byte	0x00, 0x00, 0x00, 0x00


//--------------------- .nv.info._ZN7cutlass13device_kernelINS_4gemm6kernel13GemmUniversalIN4cute5tupleIJiiiiEEENS1_10collective13CollectiveMmaINS1_37MainloopSm90TmaGmmaWarpSpecializedFP8ILi3ENS5_IJNS4_1CILi1EEENSA_ILi2EEESB_EEENS1_35KernelTmaWarpSpecializedCooperativeEEENS5_IJNSA_ILi128EEENSA_ILi256EEENSA_ILi64EEEEEENS_12float_e5m2_tENS5_IJlSB_lEEESK_SL_NS4_8TiledMMAINS4_8MMA_AtomIJNS4_4SM904GMMA31MMA_64x256x32_F32E5M2E5M2_SS_TNILNSP_7ScaleInE1ELSR_1EEEEEENS4_6LayoutINS5_IJSC_SB_SB_EEENS5_IJSB_NSA_ILi0EEESW_EEEEENS5_IJNS4_10UnderscoreESZ_SZ_EEEEENS4_23SM90_TMA_LOAD_MULTICASTENS4_14ComposedLayoutINS4_7SwizzleILi2ELi4ELi3EEENS4_18smem_ptr_flag_bitsILi8EEENSU_INS5_IJNSA_ILi8EEESI_EEENS5_IJSI_SB_EEEEEEEvNS4_8identityENS4_13SM90_TMA_LOADES1C_vS1D_EENS_8epilogue10collective6detail29Sm90TmaWarpSpecializedAdapterINS1H_15DefaultEpilogueISK_SL_SL_NS1G_6thread17LinearCombinationISK_Li1EffLNS1L_9ScaleType4KindE0ELNS_15FloatRoundStyleE2ESK_EENS1_15EpilogueDefaultEEEEEvvEEEEvNT_6ParamsE --------------------------
	.section	.nv.info._ZN7cutlass13device_kernelINS_4gemm6kernel13GemmUniversalIN4cute5tupleIJiiiiEEENS1_10collective13CollectiveMmaINS1_37MainloopSm90TmaGmmaWarpSpecializedFP8ILi3ENS5_IJNS4_1CILi1EEENSA_ILi2EEESB_EEENS1_35KernelTmaWarpSpecializedCooperativeEEENS5_IJNSA_ILi128EEENSA_ILi256EEENSA_ILi64EEEEEENS_12float_e5m2_tENS5_IJlSB_lEEESK_SL_NS4_8TiledMMAINS4_8MMA_AtomIJNS4_4SM904GMMA31MMA_64x256x32_F32E5M2E5M2_SS_TNILNSP_7ScaleInE1ELSR_1EEEEEENS4_6LayoutINS5_IJSC_SB_SB_EEENS5_IJSB_NSA_ILi0EEESW_EEEEENS5_IJNS4_10UnderscoreESZ_SZ_EEEEENS4_23SM90_TMA_LOAD_MULTICASTENS4_14ComposedLayoutINS4_7SwizzleILi2ELi4ELi3EEENS4_18smem_ptr_flag_bitsILi8EEENSU_INS5_IJNSA_ILi8EEESI_EEENS5_IJSI_SB_EEEEEEEvNS4_8identityENS4_13SM90_TMA_LOADES1C_vS1D_EENS_8epilogue10collective6detail29Sm90TmaWarpSpecializedAdapterINS1H_15DefaultEpilogueISK_SL_SL_NS1G_6thread17LinearCombinationISK_Li1EffLNS1L_9ScaleType4KindE0ELNS_15FloatRoundStyleE2ESK_EENS1_15EpilogueDefaultEEEEEvvEEEEvNT_6ParamsE,"",@"SHT_CUDA_INFO"
	.sectionflags	@""
	.align	4


	//----- nvinfo : EIATTR_CUDA_API_VERSION
	.align		4
        /*0000*/ 	.byte	0x04, 0x37
        /*0002*/ 	.short	(.L_18 - .L_17)
.L_17:
        /*0004*/ 	.word	0x00000082


	//----- nvinfo : EIATTR_KPARAM_INFO
	.align		4
.L_18:
        /*0008*/ 	.byte	0x04, 0x17
        /*000a*/ 	.short	(.L_20 - .L_19)
.L_19:
        /*000c*/ 	.word	0x00000000
        /*0010*/ 	.short	0x0000
        /*0012*/ 	.short	0x0070
        /*0014*/ 	.byte	0x00, 0xf0, 0x01, 0x10


	//----- nvinfo : EIATTR_SPARSE_MMA_MASK
	.align		4
.L_20:
        /*0018*/ 	.byte	0x03, 0x50
        /*001a*/ 	.short	0x0000


	//----- nvinfo : EIATTR_MAXREG_COUNT
	.align		4
        /*001c*/ 	.byte	0x03, 0x1b
        /*001e*/ 	.short	0x00a8


	//----- nvinfo : EIATTR_NUM_BARRIERS
	.align		4
        /*0020*/ 	.byte	0x02, 0x4c
        /*0022*/ 	.byte	0x01
	.zero		1


	//----- nvinfo : EIATTR_ANNOTATIONS
	.align		4
        /*0024*/ 	.byte	0x04, 0x55
        /*0026*/ 	.short	(.L_22 - .L_21)


	//   ....[0]....
.L_21:
        /*0028*/ 	.word	0x00000001
        /*002c*/ 	.byte	0x50, 0x06, 0x00, 0x00, 0x01, 0x00, 0x00, 0x00, 0x80, 0x08, 0x00, 0x00, 0x01, 0x00, 0x00, 0x00
        /* <DEDUP_REMOVED lines=195> */
        /*0c6c*/ 	.byte	0x60, 0x01, 0x01, 0x00, 0x01, 0x00, 0x00, 0x00, 0xb0, 0x01, 0x01, 0x00


	//----- nvinfo : EIATTR_MERCURY_ISA_VERSION
	.align		4
.L_22:
        /*0c78*/ 	.byte	0x03, 0x5f
        /*0c7a*/ 	.short	0x0101


	//----- nvinfo : EIATTR_INT_WARP_WIDE_INSTR_OFFSETS
	.align		4
        /*0c7c*/ 	.byte	0x04, 0x31
        /*0c7e*/ 	.short	(.L_24 - .L_23)


	//   ....[0]....
.L_23:
        /*0c80*/ 	.word	0x00000510


	//   ....[1]....
        /*0c84*/ 	.word	0x00000530


	//   ....[2]....
        /*0c88*/ 	.word	0x00000680


	//----- nvinfo : EIATTR_COOP_GROUP_MASK_REGIDS
	.align		4
.L_24:
        /*0c8c*/ 	.byte	0x04, 0x29
        /*0c8e*/ 	.short	(.L_26 - .L_25)


	//   ....[0]....
.L_25:
        /*0c90*/ 	.word	0xffffffff


	//   ....[1]....
        /*0c94*/ 	.word	0xffffffff


	//   ....[2]....
        /*0c98*/ 	.word	0xffffffff


	//   ....[3]....
        /*0c9c*/ 	.word	0xffffffff


	//   ....[4]....
        /*0ca0*/ 	.word	0xffffffff


	//   ....[5]....
        /*0ca4*/ 	.word	0xffffffff


	//----- nvinfo : EIATTR_COOP_GROUP_INSTR_OFFSETS
	.align		4
.L_26:
        /*0ca8*/ 	.byte	0x04, 0x28
        /*0caa*/ 	.short	(.L_28 - .L_27)


	//   ....[0]....
.L_27:
        /*0cac*/ 	.word	0x00000070


	//   ....[1]....
        /*0cb0*/ 	.word	0x00000080


	//   ....[2]....
        /*0cb4*/ 	.word	0x000001a0


	//   ....[3]....
        /*0cb8*/ 	.word	0x000003a0


	//   ....[4]....
        /*0cbc*/ 	.word	0x00000790


	//   ....[5]....
        /*0cc0*/ 	.word	0x00001510


	//----- nvinfo : EIATTR_REG_RECONFIG
	.align		4
.L_28:
        /*0cc4*/ 	.byte	0x01, 0x54
	.zero		2


	//----- nvinfo : EIATTR_MBARRIER_INSTR_OFFSETS
	.align		4
        /*0cc8*/ 	.byte	0x04, 0x39
        /*0cca*/ 	.short	(.L_30 - .L_29)


	//   ....[0]....
.L_29:
        /*0ccc*/ 	.word	0x00000320
        /*0cd0*/ 	.word	0x000000ff
        /*0cd4*/ 	.word	0x00000000
        /*0cd8*/ 	.short	0x0100
        /*0cda*/ 	.byte	0x09
	.zero		1


	//   ....[1]....
        /*0cdc*/ 	.word	0x00000330
        /*0ce0*/ 	.word	0x000000ff
        /*0ce4*/ 	.word	0x00000018
        /*0ce8*/ 	.short	0x0100
        /*0cea*/ 	.byte	0x09
	.zero		1


	//   ....[2]....
        /*0cec*/ 	.word	0x00000340
        /*0cf0*/ 	.word	0x000000ff
        /*0cf4*/ 	.word	0x00000008
        /*0cf8*/ 	.short	0x0100
        /*0cfa*/ 	.byte	0x09
	.zero		1


	//   ....[3]....
        /*0cfc*/ 	.word	0x00000350
        /*0d00*/ 	.word	0x000000ff
        /*0d04*/ 	.word	0x00000020
        /*0d08*/ 	.short	0x0100
        /*0d0a*/ 	.byte	0x09
	.zero		1


	//   ....[4]....
        /*0d0c*/ 	.word	0x00000360
        /*0d10*/ 	.word	0x000000ff
        /*0d14*/ 	.word	0x00000010
        /*0d18*/ 	.short	0x0100
        /*0d1a*/ 	.byte	0x09
	.zero		1


	//   ....[5]....
        /*0d1c*/ 	.word	0x00000370
        /*0d20*/ 	.word	0x000000ff
        /*0d24*/ 	.word	0x00000028
        /*0d28*/ 	.short	0x0100
        /*0d2a*/ 	.byte	0x09
	.zero		1


	//   ....[6]....
        /*0d2c*/ 	.word	0x00000710
        /*0d30*/ 	.word	0x000000ff
        /*0d34*/ 	.word	0x00000040
        /*0d38*/ 	.short	0x0100
        /*0d3a*/ 	.byte	0x06
	.zero		1


	//   ....[7]....
        /*0d3c*/ 	.word	0x00000740
        /*0d40*/ 	.word	0x000000ff
        /*0d44*/ 	.word	0x00000048
        /*0d48*/ 	.short	0x0100
        /*0d4a*/ 	.byte	0x06
	.zero		1


	//   ....[8]....
        /*0d4c*/ 	.word	0x00001d20
        /*0d50*/ 	.word	0x000000ff
        /*0d54*/ 	.word	0x00000000
        /*0d58*/ 	.short	0x010a
        /*0d5a*/ 	.byte	0x06
	.zero		1


	//   ....[9]....
        /*0d5c*/ 	.word	0x00001d60
        /*0d60*/ 	.word	0x000000ff
        /*0d64*/ 	.word	0x00000000
        /*0d68*/ 	.short	0x010a
        /*0d6a*/ 	.byte	0x06
	.zero		1


	//   ....[10]....
        /*0d6c*/ 	.word	0x00002f70
        /*0d70*/ 	.word	0x000000ff
        /*0d74*/ 	.word	0x00000000
        /*0d78*/ 	.short	0x010a
        /*0d7a*/ 	.byte	0x09
	.zero		1


	//   ....[11]....
        /*0d7c*/ 	.word	0x00002fb0
        /*0d80*/ 	.word	0x000000ff
        /*0d84*/ 	.word	0x00000000
        /*0d88*/ 	.short	0x010a
        /*0d8a*/ 	.byte	0x09
	.zero		1


	//   ....[12]....
        /*0d8c*/ 	.word	0x00004010
        /*0d90*/ 	.word	0x000000e5
        /*0d94*/ 	.word	0x00000000
        /*0d98*/ 	.short	0x0101
        /*0d9a*/ 	.byte	0x3f
	.zero		1


	//   ....[13]....
        /*0d9c*/ 	.word	0x00005200
        /*0da0*/ 	.word	0x00000018
        /*0da4*/ 	.word	0x00000000
        /*0da8*/ 	.short	0x0101
        /*0daa*/ 	.byte	0x3f
	.zero		1


	//   ....[14]....
        /*0dac*/ 	.word	0x0000f430
        /*0db0*/ 	.word	0x0000000d
        /*0db4*/ 	.word	0x00000018
        /*0db8*/ 	.short	0x010a
        /*0dba*/ 	.byte	0x3f
	.zero		1


	//   ....[15]....
        /*0dbc*/ 	.word	0x0000f800
        /*0dc0*/ 	.word	0x00000005
        /*0dc4*/ 	.word	0x00000048
        /*0dc8*/ 	.short	0x0101
        /*0dca*/ 	.byte	0x3f
	.zero		1


	//   ....[16]....
        /*0dcc*/ 	.word	0x0000ff90
        /*0dd0*/ 	.word	0x00000007
        /*0dd4*/ 	.word	0x00000000
        /*0dd8*/ 	.short	0x010a
        /*0dda*/ 	.byte	0x3f
	.zero		1


	//   ....[17]....
        /*0ddc*/ 	.word	0x00010010
        /*0de0*/ 	.word	0x00000006
        /*0de4*/ 	.word	0x00000000
        /*0de8*/ 	.short	0x010a
        /*0dea*/ 	.byte	0x3f
	.zero		1


	//   ....[18]....
        /*0dec*/ 	.word	0x000100a0
        /*0df0*/ 	.word	0x00000003
        /*0df4*/ 	.word	0x00000000
        /*0df8*/ 	.short	0x010a
        /*0dfa*/ 	.byte	0x3f
	.zero		1


	//   ....[19]....
        /*0dfc*/ 	.word	0x00010110
        /*0e00*/ 	.word	0x00000003
        /*0e04*/ 	.word	0x00000000
        /*0e08*/ 	.short	0x010a
        /*0e0a*/ 	.byte	0x3f
	.zero		1


	//   ....[20]....
        /*0e0c*/ 	.word	0x00010180
        /*0e10*/ 	.word	0x00000000
        /*0e14*/ 	.word	0x00000000
        /*0e18*/ 	.short	0x010a
        /*0e1a*/ 	.byte	0x3f
	.zero		1


	//   ....[21]....
        /*0e1c*/ 	.word	0x00010260
        /*0e20*/ 	.word	0x0000000d
        /*0e24*/ 	.word	0x00000018
        /*0e28*/ 	.short	0x010a
        /*0e2a*/ 	.byte	0x3f
	.zero		1


	//   ....[22]....
        /*0e2c*/ 	.word	0x00010330
        /*0e30*/ 	.word	0x00000007
        /*0e34*/ 	.word	0x00000000
        /*0e38*/ 	.short	0x010a
        /*0e3a*/ 	.byte	0x3f
	.zero		1


	//   ....[23]....
        /*0e3c*/ 	.word	0x00010380
        /*0e40*/ 	.word	0x00000006
        /*0e44*/ 	.word	0x00000000
        /*0e48*/ 	.short	0x010a
        /*0e4a*/ 	.byte	0x3f
	.zero		1


	//----- nvinfo : EIATTR_NUM_MBARRIERS
	.align		4
.L_30:
        /*0e4c*/ 	.byte	0x03, 0x38
        /*0e4e*/ 	.short	0x0008


	//----- nvinfo : EIATTR_EXIT_INSTR_OFFSETS
	.align		4
        /*0e50*/ 	.byte	0x04, 0x1c
        /*0e52*/ 	.short	(.L_32 - .L_31)


	//   ....[0]....
.L_31:
        /*0e54*/ 	.word	0x00000920


	//   ....[1]....
        /*0e58*/ 	.word	0x000011b0


	//   ....[2]....
        /*0e5c*/ 	.word	0x0000eb20


	//   ....[3]....
        /*0e60*/ 	.word	0x0000f0b0


	//   ....[4]....
        /*0e64*/ 	.word	0x000100f0


	//----- nvinfo : EIATTR_MAX_THREADS
	.align		4
.L_32:
        /*0e68*/ 	.byte	0x04, 0x05
        /*0e6a*/ 	.short	(.L_34 - .L_33)
.L_33:
        /*0e6c*/ 	.word	0x00000180
        /*0e70*/ 	.word	0x00000001
        /*0e74*/ 	.word	0x00000001


	//----- nvinfo : EIATTR_CRS_STACK_SIZE
	.align		4
.L_34:
        /*0e78*/ 	.byte	0x04, 0x1e
        /*0e7a*/ 	.short	(.L_36 - .L_35)
.L_35:
        /*0e7c*/ 	.word	0x00000000


	//----- nvinfo : EIATTR_CBANK_PARAM_SIZE
	.align		4
.L_36:
        /*0e80*/ 	.byte	0x03, 0x19
        /*0e82*/ 	.short	0x0470


	//----- nvinfo : EIATTR_PARAM_CBANK
	.align		4
        /*0e84*/ 	.byte	0x04, 0x0a
        /*0e86*/ 	.short	(.L_38 - .L_37)
	.align		4
.L_37:
        /*0e88*/ 	.word	index@(.nv.constant0._ZN7cutlass13device_kernelINS_4gemm6kernel13GemmUniversalIN4cute5tupleIJiiiiEEENS1_10collective13CollectiveMmaINS1_37MainloopSm90TmaGmmaWarpSpecializedFP8ILi3ENS5_IJNS4_1CILi1EEENSA_ILi2EEESB_EEENS1_35KernelTmaWarpSpecializedCooperativeEEENS5_IJNSA_ILi128EEENSA_ILi256EEENSA_ILi64EEEEEENS_12float_e5m2_tENS5_IJlSB_lEEESK_SL_NS4_8TiledMMAINS4_8MMA_AtomIJNS4_4SM904GMMA31MMA_64x256x32_F32E5M2E5M2_SS_TNILNSP_7ScaleInE1ELSR_1EEEEEENS4_6LayoutINS5_IJSC_SB_SB_EEENS5_IJSB_NSA_ILi0EEESW_EEEEENS5_IJNS4_10UnderscoreESZ_SZ_EEEEENS4_23SM90_TMA_LOAD_MULTICASTENS4_14ComposedLayoutINS4_7SwizzleILi2ELi4ELi3EEENS4_18smem_ptr_flag_bitsILi8EEENSU_INS5_IJNSA_ILi8EEESI_EEENS5_IJSI_SB_EEEEEEEvNS4_8identityENS4_13SM90_TMA_LOADES1C_vS1D_EENS_8epilogue10collective6detail29Sm90TmaWarpSpecializedAdapterINS1H_15DefaultEpilogueISK_SL_SL_NS1G_6thread17LinearCombinationISK_Li1EffLNS1L_9ScaleType4KindE0ELNS_15FloatRoundStyleE2ESK_EENS1_15EpilogueDefaultEEEEEvvEEEEvNT_6ParamsE)
        /*0e8c*/ 	.short	0x0210
        /*0e8e*/ 	.short	0x0470


	//----- nvinfo : EIATTR_SW_WAR
	.align		4
.L_38:
        /*0e90*/ 	.byte	0x04, 0x36
        /*0e92*/ 	.short	(.L_40 - .L_39)
.L_39:
        /*0e94*/ 	.word	0x00000008
.L_40:


//--------------------- .nv.callgraph             --------------------------
	.section	.nv.callgraph,"",@"SHT_CUDA_CALLGRAPH"
	.align	4
	.sectionentsize	8
	.align		4
        /*0000*/ 	.word	0x00000000
	.align		4
        /*0004*/ 	.word	0xffffffff
	.align		4
        /*0008*/ 	.word	0x00000000
	.align		4
        /*000c*/ 	.word	0xfffffffe
	.align		4
        /*0010*/ 	.word	0x00000000
	.align		4
        /*0014*/ 	.word	0xfffffffd
	.align		4
        /*0018*/ 	.word	0x00000000
	.align		4
        /*001c*/ 	.word	0xfffffffc


//--------------------- .nv.constant4             --------------------------
	.section	.nv.constant4,"a",@progbits
	.align	8
	.align		8
.nv.constant4:
        /*0000*/ 	.dword	_ZN39_INTERNAL_bde5f5e6_4_k_cu_850fbe7f_43924cuda3std3__45__cpo5beginE
	.align		8
        /*0008*/ 	.dword	_ZN39_INTERNAL_bde5f5e6_4_k_cu_850fbe7f_43924cuda3std3__45__cpo3endE
	.align		8
        /*0010*/ 	.dword	_ZN39_INTERNAL_bde5f5e6_4_k_cu_850fbe7f_43924cuda3std3__45__cpo6cbeginE
	.align		8
        /*0018*/ 	.dword	_ZN39_INTERNAL_bde5f5e6_4_k_cu_850fbe7f_43924cuda3std3__45__cpo4cendE
	.align		8
        /*0020*/ 	.dword	_ZN39_INTERNAL_bde5f5e6_4_k_cu_850fbe7f_43924cuda3std3__441_GLOBAL__N__bde5f5e6_4_k_cu_850fbe7f_43926ignoreE
	.align		8
        /*0028*/ 	.dword	_ZN39_INTERNAL_bde5f5e6_4_k_cu_850fbe7f_43924cuda3std3__419piecewise_constructE
	.align		8
        /*0030*/ 	.dword	_ZN39_INTERNAL_bde5f5e6_4_k_cu_850fbe7f_43924cuda3std3__48in_placeE
	.align		8
        /*0038*/ 	.dword	_ZN39_INTERNAL_bde5f5e6_4_k_cu_850fbe7f_43924cuda3std6ranges3__45__cpo4swapE
	.align		8
        /*0040*/ 	.dword	_ZN39_INTERNAL_bde5f5e6_4_k_cu_850fbe7f_43924cuda3std6ranges3__45__cpo9iter_moveE
	.align		8
        /*0048*/ 	.dword	_ZN39_INTERNAL_bde5f5e6_4_k_cu_850fbe7f_43924cute7productE
	.align		8
        /*0050*/ 	.dword	_ZN39_INTERNAL_bde5f5e6_4_k_cu_850fbe7f_43924cute1_E


//--------------------- .text._ZN7cutlass13device_kernelINS_4gemm6kernel13GemmUniversalIN4cute5tupleIJiiiiEEENS1_10collective13CollectiveMmaINS1_37MainloopSm90TmaGmmaWarpSpecializedFP8ILi3ENS5_IJNS4_1CILi1EEENSA_ILi2EEESB_EEENS1_35KernelTmaWarpSpecializedCooperativeEEENS5_IJNSA_ILi128EEENSA_ILi256EEENSA_ILi64EEEEEENS_12float_e5m2_tENS5_IJlSB_lEEESK_SL_NS4_8TiledMMAINS4_8MMA_AtomIJNS4_4SM904GMMA31MMA_64x256x32_F32E5M2E5M2_SS_TNILNSP_7ScaleInE1ELSR_1EEEEEENS4_6LayoutINS5_IJSC_SB_SB_EEENS5_IJSB_NSA_ILi0EEESW_EEEEENS5_IJNS4_10UnderscoreESZ_SZ_EEEEENS4_23SM90_TMA_LOAD_MULTICASTENS4_14ComposedLayoutINS4_7SwizzleILi2ELi4ELi3EEENS4_18smem_ptr_flag_bitsILi8EEENSU_INS5_IJNSA_ILi8EEESI_EEENS5_IJSI_SB_EEEEEEEvNS4_8identityENS4_13SM90_TMA_LOADES1C_vS1D_EENS_8epilogue10collective6detail29Sm90TmaWarpSpecializedAdapterINS1H_15DefaultEpilogueISK_SL_SL_NS1G_6thread17LinearCombinationISK_Li1EffLNS1L_9ScaleType4KindE0ELNS_15FloatRoundStyleE2ESK_EENS1_15EpilogueDefaultEEEEEvvEEEEvNT_6ParamsE --------------------------
	.section	.text._ZN7cutlass13device_kernelINS_4gemm6kernel13GemmUniversalIN4cute5tupleIJiiiiEEENS1_10collective13CollectiveMmaINS1_37MainloopSm90TmaGmmaWarpSpecializedFP8ILi3ENS5_IJNS4_1CILi1EEENSA_ILi2EEESB_EEENS1_35KernelTmaWarpSpecializedCooperativeEEENS5_IJNSA_ILi128EEENSA_ILi256EEENSA_ILi64EEEEEENS_12float_e5m2_tENS5_IJlSB_lEEESK_SL_NS4_8TiledMMAINS4_8MMA_AtomIJNS4_4SM904GMMA31MMA_64x256x32_F32E5M2E5M2_SS_TNILNSP_7ScaleInE1ELSR_1EEEEEENS4_6LayoutINS5_IJSC_SB_SB_EEENS5_IJSB_NSA_ILi0EEESW_EEEEENS5_IJNS4_10UnderscoreESZ_SZ_EEEEENS4_23SM90_TMA_LOAD_MULTICASTENS4_14ComposedLayoutINS4_7SwizzleILi2ELi4ELi3EEENS4_18smem_ptr_flag_bitsILi8EEENSU_INS5_IJNSA_ILi8EEESI_EEENS5_IJSI_SB_EEEEEEEvNS4_8identityENS4_13SM90_TMA_LOADES1C_vS1D_EENS_8epilogue10collective6detail29Sm90TmaWarpSpecializedAdapterINS1H_15DefaultEpilogueISK_SL_SL_NS1G_6thread17LinearCombinationISK_Li1EffLNS1L_9ScaleType4KindE0ELNS_15FloatRoundStyleE2ESK_EENS1_15EpilogueDefaultEEEEEvvEEEEvNT_6ParamsE,"ax",@progbits
	.align	128
.text._ZN7cutlass13device_kernelINS_4gemm6kernel13GemmUniversalIN4cute5tupleIJiiiiEEENS1_10collective13CollectiveMmaINS1_37MainloopSm90TmaGmmaWarpSpecializedFP8ILi3ENS5_IJNS4_1CILi1EEENSA_ILi2EEESB_EEENS1_35KernelTmaWarpSpecializedCooperativeEEENS5_IJNSA_ILi128EEENSA_ILi256EEENSA_ILi64EEEEEENS_12float_e5m2_tENS5_IJlSB_lEEESK_SL_NS4_8TiledMMAINS4_8MMA_AtomIJNS4_4SM904GMMA31MMA_64x256x32_F32E5M2E5M2_SS_TNILNSP_7ScaleInE1ELSR_1EEEEEENS4_6LayoutINS5_IJSC_SB_SB_EEENS5_IJSB_NSA_ILi0EEESW_EEEEENS5_IJNS4_10UnderscoreESZ_SZ_EEEEENS4_23SM90_TMA_LOAD_MULTICASTENS4_14ComposedLayoutINS4_7SwizzleILi2ELi4ELi3EEENS4_18smem_ptr_flag_bitsILi8EEENSU_INS5_IJNSA_ILi8EEESI_EEENS5_IJSI_SB_EEEEEEEvNS4_8identityENS4_13SM90_TMA_LOADES1C_vS1D_EENS_8epilogue10collective6detail29Sm90TmaWarpSpecializedAdapterINS1H_15DefaultEpilogueISK_SL_SL_NS1G_6thread17LinearCombinationISK_Li1EffLNS1L_9ScaleType4KindE0ELNS_15FloatRoundStyleE2ESK_EENS1_15EpilogueDefaultEEEEEvvEEEEvNT_6ParamsE:
        .type           _ZN7cutlass13device_kernelINS_4gemm6kernel13GemmUniversalIN4cute5tupleIJiiiiEEENS1_10collective13CollectiveMmaINS1_37MainloopSm90TmaGmmaWarpSpecializedFP8ILi3ENS5_IJNS4_1CILi1EEENSA_ILi2EEESB_EEENS1_35KernelTmaWarpSpecializedCooperativeEEENS5_IJNSA_ILi128EEENSA_ILi256EEENSA_ILi64EEEEEENS_12float_e5m2_tENS5_IJlSB_lEEESK_SL_NS4_8TiledMMAINS4_8MMA_AtomIJNS4_4SM904GMMA31MMA_64x256x32_F32E5M2E5M2_SS_TNILNSP_7ScaleInE1ELSR_1EEEEEENS4_6LayoutINS5_IJSC_SB_SB_EEENS5_IJSB_NSA_ILi0EEESW_EEEEENS5_IJNS4_10UnderscoreESZ_SZ_EEEEENS4_23SM90_TMA_LOAD_MULTICASTENS4_14ComposedLayoutINS4_7SwizzleILi2ELi4ELi3EEENS4_18smem_ptr_flag_bitsILi8EEENSU_INS5_IJNSA_ILi8EEESI_EEENS5_IJSI_SB_EEEEEEEvNS4_8identityENS4_13SM90_TMA_LOADES1C_vS1D_EENS_8epilogue10collective6detail29Sm90TmaWarpSpecializedAdapterINS1H_15DefaultEpilogueISK_SL_SL_NS1G_6thread17LinearCombinationISK_Li1EffLNS1L_9ScaleType4KindE0ELNS_15FloatRoundStyleE2ESK_EENS1_15EpilogueDefaultEEEEEvvEEEEvNT_6ParamsE,@function
        .size           _ZN7cutlass13device_kernelINS_4gemm6kernel13GemmUniversalIN4cute5tupleIJiiiiEEENS1_10collective13CollectiveMmaINS1_37MainloopSm90TmaGmmaWarpSpecializedFP8ILi3ENS5_IJNS4_1CILi1EEENSA_ILi2EEESB_EEENS1_35KernelTmaWarpSpecializedCooperativeEEENS5_IJNSA_ILi128EEENSA_ILi256EEENSA_ILi64EEEEEENS_12float_e5m2_tENS5_IJlSB_lEEESK_SL_NS4_8TiledMMAINS4_8MMA_AtomIJNS4_4SM904GMMA31MMA_64x256x32_F32E5M2E5M2_SS_TNILNSP_7ScaleInE1ELSR_1EEEEEENS4_6LayoutINS5_IJSC_SB_SB_EEENS5_IJSB_NSA_ILi0EEESW_EEEEENS5_IJNS4_10UnderscoreESZ_SZ_EEEEENS4_23SM90_TMA_LOAD_MULTICASTENS4_14ComposedLayoutINS4_7SwizzleILi2ELi4ELi3EEENS4_18smem_ptr_flag_bitsILi8EEENSU_INS5_IJNSA_ILi8EEESI_EEENS5_IJSI_SB_EEEEEEEvNS4_8identityENS4_13SM90_TMA_LOADES1C_vS1D_EENS_8epilogue10collective6detail29Sm90TmaWarpSpecializedAdapterINS1H_15DefaultEpilogueISK_SL_SL_NS1G_6thread17LinearCombinationISK_Li1EffLNS1L_9ScaleType4KindE0ELNS_15FloatRoundStyleE2ESK_EENS1_15EpilogueDefaultEEEEEvvEEEEvNT_6ParamsE,(.L_x_332 - _ZN7cutlass13device_kernelINS_4gemm6kernel13GemmUniversalIN4cute5tupleIJiiiiEEENS1_10collective13CollectiveMmaINS1_37MainloopSm90TmaGmmaWarpSpecializedFP8ILi3ENS5_IJNS4_1CILi1EEENSA_ILi2EEESB_EEENS1_35KernelTmaWarpSpecializedCooperativeEEENS5_IJNSA_ILi128EEENSA_ILi256EEENSA_ILi64EEEEEENS_12float_e5m2_tENS5_IJlSB_lEEESK_SL_NS4_8TiledMMAINS4_8MMA_AtomIJNS4_4SM904GMMA31MMA_64x256x32_F32E5M2E5M2_SS_TNILNSP_7ScaleInE1ELSR_1EEEEEENS4_6LayoutINS5_IJSC_SB_SB_EEENS5_IJSB_NSA_ILi0EEESW_EEEEENS5_IJNS4_10UnderscoreESZ_SZ_EEEEENS4_23SM90_TMA_LOAD_MULTICASTENS4_14ComposedLayoutINS4_7SwizzleILi2ELi4ELi3EEENS4_18smem_ptr_flag_bitsILi8EEENSU_INS5_IJNSA_ILi8EEESI_EEENS5_IJSI_SB_EEEEEEEvNS4_8identityENS4_13SM90_TMA_LOADES1C_vS1D_EENS_8epilogue10collective6detail29Sm90TmaWarpSpecializedAdapterINS1H_15DefaultEpilogueISK_SL_SL_NS1G_6thread17LinearCombinationISK_Li1EffLNS1L_9ScaleType4KindE0ELNS_15FloatRoundStyleE2ESK_EENS1_15EpilogueDefaultEEEEEvvEEEEvNT_6ParamsE)
        .other          _ZN7cutlass13device_kernelINS_4gemm6kernel13GemmUniversalIN4cute5tupleIJiiiiEEENS1_10collective13CollectiveMmaINS1_37MainloopSm90TmaGmmaWarpSpecializedFP8ILi3ENS5_IJNS4_1CILi1EEENSA_ILi2EEESB_EEENS1_35KernelTmaWarpSpecializedCooperativeEEENS5_IJNSA_ILi128EEENSA_ILi256EEENSA_ILi64EEEEEENS_12float_e5m2_tENS5_IJlSB_lEEESK_SL_NS4_8TiledMMAINS4_8MMA_AtomIJNS4_4SM904GMMA31MMA_64x256x32_F32E5M2E5M2_SS_TNILNSP_7ScaleInE1ELSR_1EEEEEENS4_6LayoutINS5_IJSC_SB_SB_EEENS5_IJSB_NSA_ILi0EEESW_EEEEENS5_IJNS4_10UnderscoreESZ_SZ_EEEEENS4_23SM90_TMA_LOAD_MULTICASTENS4_14ComposedLayoutINS4_7SwizzleILi2ELi4ELi3EEENS4_18smem_ptr_flag_bitsILi8EEENSU_INS5_IJNSA_ILi8EEESI_EEENS5_IJSI_SB_EEEEEEEvNS4_8identityENS4_13SM90_TMA_LOADES1C_vS1D_EENS_8epilogue10collective6detail29Sm90TmaWarpSpecializedAdapterINS1H_15DefaultEpilogueISK_SL_SL_NS1G_6thread17LinearCombinationISK_Li1EffLNS1L_9ScaleType4KindE0ELNS_15FloatRoundStyleE2ESK_EENS1_15EpilogueDefaultEEEEEvvEEEEvNT_6ParamsE,@"STO_CUDA_ENTRY STV_DEFAULT"
_ZN7cutlass13device_kernelINS_4gemm6kernel13GemmUniversalIN4cute5tupleIJiiiiEEENS1_10collective13CollectiveMmaINS1_37MainloopSm90TmaGmmaWarpSpecializedFP8ILi3ENS5_IJNS4_1CILi1EEENSA_ILi2EEESB_EEENS1_35KernelTmaWarpSpecializedCooperativeEEENS5_IJNSA_ILi128EEENSA_ILi256EEENSA_ILi64EEEEEENS_12float_e5m2_tENS5_IJlSB_lEEESK_SL_NS4_8TiledMMAINS4_8MMA_AtomIJNS4_4SM904GMMA31MMA_64x256x32_F32E5M2E5M2_SS_TNILNSP_7ScaleInE1ELSR_1EEEEEENS4_6LayoutINS5_IJSC_SB_SB_EEENS5_IJSB_NSA_ILi0EEESW_EEEEENS5_IJNS4_10UnderscoreESZ_SZ_EEEEENS4_23SM90_TMA_LOAD_MULTICASTENS4_14ComposedLayoutINS4_7SwizzleILi2ELi4ELi3EEENS4_18smem_ptr_flag_bitsILi8EEENSU_INS5_IJNSA_ILi8EEESI_EEENS5_IJSI_SB_EEEEEEEvNS4_8identityENS4_13SM90_TMA_LOADES1C_vS1D_EENS_8epilogue10collective6detail29Sm90TmaWarpSpecializedAdapterINS1H_15DefaultEpilogueISK_SL_SL_NS1G_6thread17LinearCombinationISK_Li1EffLNS1L_9ScaleType4KindE0ELNS_15FloatRoundStyleE2ESK_EENS1_15EpilogueDefaultEEEEEvvEEEEvNT_6ParamsE:
[----:B------:R-:W0:Y:S02]  /*0000*/  LDC R1, c[0x0][0x28] ;  /* 0x00000a00ff017b82 */ /* 0x000e240000000800 */
[----:B0-----:R-:W-:Y:S01]  /*0010*/  VIADD R1, R1, 0xffffff00 ;  /* 0xffffff0001017836 */ /* 0x001fe20000000000 */
[----:B------:R-:W0:Y:S01]  /*0020*/  S2R R5, SR_TID.X ;  /* 0x0000000000057919 */ /* 0x000e220000002100 */
[----:B------:R-:W-:Y:S01]  /*0030*/  ELECT P0, URZ, PT ;  /* 0x00000000003f782f */ /* 0x000fe20003800000 */
[----:B------:R-:W-:Y:S01]  /*0040*/  BSSY B0, `(.L_x_0) ;  /* 0x0000015000007945 */ /* 0x000fe20003800000 */
[--C-:B0-----:R-:W-:Y:S02]  /*0050*/  SHF.R.U32.HI R0, RZ, 0x5, R5.reuse ;  /* 0x00000005ff007819 */ /* 0x101fe40000011605 */
[----:B------:R-:W-:-:S03]  /*0060*/  SHF.R.U32.HI R2, RZ, 0x7, R5 ;  /* 0x00000007ff027819 */ /* 0x000fc60000011605 */
[----:B------:R-:W0:Y:S04]  /*0070*/  SHFL.IDX PT, R3, R0, RZ, 0x1f ;  /* 0x00001fff00037589 */ /* 0x000e2800000e0000 */
[----:B------:R-:W1:Y:S01]  /*0080*/  SHFL.IDX PT, R2, R2, RZ, 0x1f ;  /* 0x00001fff02027589 */ /* 0x000e6200000e0000 */
[----:B0-----:R-:W-:Y:S02]  /*0090*/  R2UR UR4, R3 ;  /* 0x00000000030472ca */ /* 0x001fe400000e0000 */
[----:B-1----:R-:W-:-:S11]  /*00a0*/  R2UR UR6, R2 ;  /* 0x00000000020672ca */ /* 0x002fd600000e0000 */
[----:B------:R-:W-:Y:S02]  /*00b0*/  USHF.R.S32.HI UR5, URZ, 0x1f, UR4 ;  /* 0x0000001f3f057899 */ /* 0x000fe40008011404 */
[----:B------:R-:W-:Y:S02]  /*00c0*/  ISETP.NE.OR P0, PT, RZ, UR4, !P0 ;  /* 0x00000004ff007c0c */ /* 0x000fe4000c705670 */
[----:B------:R-:W-:-:S04]  /*00d0*/  ULEA.HI UR5, UR5, UR4, URZ, 0x2 ;  /* 0x0000000405057291 */ /* 0x000fc8000f8f103f */
[----:B------:R-:W-:-:S04]  /*00e0*/  ULOP3.LUT UR5, UR5, 0xfffffffc, URZ, 0xc0, !UPT ;  /* 0xfffffffc05057892 */ /* 0x000fc8000f8ec03f */
[----:B------:R-:W-:-:S03]  /*00f0*/  UIADD3 UR8, UR4, -UR5, URZ ;  /* 0x8000000504087290 */ /* 0x000fc6000fffe03f */
[----:B------:R-:W-:Y:S09]  /*0100*/  @P0 BRA `(.L_x_1) ;  /* 0x0000000000200947 */ /* 0x000ff20003800000 */
[----:B------:R-:W-:Y:S02]  /*0110*/  ULDC.64 UR4, c[0x0][0x198] ;  /* 0x0000660000047ab9 */ /* 0x000fe40000000a00 */
[----:B------:R-:W-:Y:S02]  /*0120*/  UIADD3 UR10, UP0, UR4, 0xf0, URZ ;  /* 0x000000f0040a7890 */ /* 0x000fe4000ff1e03f */
[----:B------:R-:W-:Y:S02]  /*0130*/  UIADD3 UR4, UP1, UR4, 0x1f0, URZ ;  /* 0x000001f004047890 */ /* 0x000fe4000ff3e03f */
[----:B------:R-:W-:Y:S02]  /*0140*/  UIADD3.X UR11, URZ, UR5, URZ, UP0, !UPT ;  /* 0x000000053f0b7290 */ /* 0x000fe400087fe43f */
[----:B------:R-:W-:-:S07]  /*0150*/  UIADD3.X UR5, URZ, UR5, URZ, UP1, !UPT ;  /* 0x000000053f057290 */ /* 0x000fce0008ffe43f */
[----:B------:R0:W-:Y:S02]  /*0160*/  UTMACCTL.PF [UR10] ;  /* 0x000000000a0079b9 */ /* 0x0001e40008040000 */
[----:B------:R0:W-:Y:S02]  /*0170*/  UTMACCTL.PF [UR4] ;  /* 0x00000000040079b9 */ /* 0x0001e40008040000 */
[----:B0-----:R-:W-:Y:S01]  /*0180*/  NOP ;  /* 0x0000000000007918 */ /* 0x001fe20000000000 */
.L_x_1:
[----:B------:R-:W-:Y:S05]  /*0190*/  BSYNC B0 ;  /* 0x0000000000007941 */ /* 0x000fea0003800000 */
.L_x_0:
[----:B------:R-:W0:Y:S01]  /*01a0*/  SHFL.IDX PT, R3, R0, RZ, 0x1f ;  /* 0x00001fff00037589 */ /* 0x000e2200000e0000 */
[----:B------:R-:W-:Y:S01]  /*01b0*/  UISETP.NE.AND UP0, UPT, UR8, 0x3, UPT ;  /* 0x000000030800788c */ /* 0x000fe2000bf05270 */
[----:B------:R-:W-:Y:S01]  /*01c0*/  ISETP.NE.AND P2, PT, RZ, UR6, PT ;  /* 0x00000006ff007c0c */ /* 0x000fe2000bf45270 */
[----:B------:R-:W-:Y:S02]  /*01d0*/  UIADD3 UR10, UR6, -0x1, URZ ;  /* 0xffffffff060a7890 */ /* 0x000fe4000fffe03f */
[----:B------:R-:W-:Y:S02]  /*01e0*/  UISETP.EQ.OR UP0, UPT, UR8, URZ, !UP0 ;  /* 0x0000003f0800728c */ /* 0x000fe4000c702670 */
[----:B------:R-:W-:Y:S02]  /*01f0*/  UISETP.GE.U32.AND UP1, UPT, UR10, 0x2, UPT ;  /* 0x000000020a00788c */ /* 0x000fe4000bf26070 */
[----:B------:R-:W-:-:S04]  /*0200*/  UISETP.EQ.AND UP0, UPT, UR6, URZ, UP0 ;  /* 0x0000003f0600728c */ /* 0x000fc80008702270 */
[----:B------:R-:W-:-:S04]  /*0210*/  USEL UR13, URZ, 0x1, !UP0 ;  /* 0x000000013f0d7887 */ /* 0x000fc8000c000000 */
[----:B------:R-:W-:Y:S01]  /*0220*/  USEL UR13, UR13, 0x2, UP1 ;  /* 0x000000020d0d7887 */ /* 0x000fe20008800000 */
[----:B0-----:R-:W-:-:S13]  /*0230*/  ISETP.NE.AND P0, PT, R3, RZ, PT ;  /* 0x000000ff0300720c */ /* 0x001fda0003f05270 */
[----:B------:R-:W-:Y:S05]  /*0240*/  @P0 BRA `(.L_x_2) ;  /* 0x0000000000500947 */ /* 0x000fea0003800000 */
[----:B------:R-:W0:Y:S01]  /*0250*/  S2UR UR9, SR_CgaCtaId ;  /* 0x00000000000979c3 */ /* 0x000e220000008800 */
[----:B------:R-:W-:Y:S01]  /*0260*/  UMOV UR4, 0x400 ;  /* 0x0000040000047882 */ /* 0x000fe20000000000 */
[----:B------:R-:W-:Y:S01]  /*0270*/  UMOV UR5, 0x1 ;  /* 0x0000000100057882 */ /* 0x000fe20000000000 */
[----:B------:R-:W-:Y:S01]  /*0280*/  UMOV UR6, 0x4 ;  /* 0x0000000400067882 */ /* 0x000fe20000000000 */
[----:B------:R-:W-:Y:S01]  /*0290*/  ELECT P0, URZ, PT ;  /* 0x00000000003f782f */ /* 0x000fe20003800000 */
[----:B------:R-:W-:-:S04]  /*02a0*/  UIADD3 UR6, -UR6, 0x100000, URZ ;  /* 0x0010000006067890 */ /* 0x000fc8000fffe13f */
[----:B------:R-:W-:Y:S02]  /*02b0*/  USHF.L.U32 UR7, UR6, 0xb, URZ ;  /* 0x0000000b06077899 */ /* 0x000fe4000800063f */
[----:B------:R-:W-:Y:S02]  /*02c0*/  USHF.L.U32 UR6, UR6, 0x1, URZ ;  /* 0x0000000106067899 */ /* 0x000fe4000800063f */
[----:B0-----:R-:W-:Y:S02]  /*02d0*/  ULEA UR9, UR9, UR4, 0x18 ;  /* 0x0000000409097291 */ /* 0x001fe4000f8ec03f */
[----:B------:R-:W-:-:S04]  /*02e0*/  UIADD3 UR4, -UR5, 0x100000, URZ ;  /* 0x0010000005047890 */ /* 0x000fc8000fffe13f */
[----:B------:R-:W-:Y:S02]  /*02f0*/  USHF.L.U32 UR5, UR4, 0xb, URZ ;  /* 0x0000000b04057899 */ /* 0x000fe4000800063f */
[----:B------:R-:W-:Y:S01]  /*0300*/  USHF.L.U32 UR4, UR4, 0x1, URZ ;  /* 0x0000000104047899 */ /* 0x000fe2000800063f */
[----:B------:R-:W0:Y:S11]  /*0310*/  FENCE.VIEW.ASYNC.S ;  /* 0x00000000000073c6 */ /* 0x000e360000000000 */
[----:B0-----:R0:W1:Y:S01]  /*0320*/  SYNCS.EXCH.64 URZ, [UR9], UR4 ;  /* 0x00000004093f75b2 */ /* 0x0010620008000100 */
[----:B------:R0:W2:Y:S01]  /*0330*/  SYNCS.EXCH.64 URZ, [UR9+0x18], UR6 ;  /* 0x00001806093f75b2 */ /* 0x0000a20008000100 */
[----:B------:R0:W3:Y:S01]  /*0340*/  SYNCS.EXCH.64 URZ, [UR9+0x8], UR4 ;  /* 0x00000804093f75b2 */ /* 0x0000e20008000100 */
[----:B------:R0:W4:Y:S01]  /*0350*/  SYNCS.EXCH.64 URZ, [UR9+0x20], UR6 ;  /* 0x00002006093f75b2 */ /* 0x0001220008000100 */
[----:B------:R0:W0:Y:S01]  /*0360*/  SYNCS.EXCH.64 URZ, [UR9+0x10], UR4 ;  /* 0x00001004093f75b2 */ /* 0x0000220008000100 */
[----:B------:R0:W0:Y:S01]  /*0370*/  SYNCS.EXCH.64 URZ, [UR9+0x28], UR6 ;  /* 0x00002806093f75b2 */ /* 0x0000220008000100 */
[----:B------:R-:W-:Y:S01]  /*0380*/  NOP ;  /* 0x0000000000007918 */ /* 0x000fe20000000000 */
.L_x_2:
[----:B------:R-:W-:Y:S01]  /*0390*/  SHF.R.S32.HI R4, RZ, 0x1f, R5 ;  /* 0x0000001fff047819 */ /* 0x000fe20000011405 */
[----:B------:R-:W5:Y:S01]  /*03a0*/  SHFL.IDX PT, R0, R0, RZ, 0x1f ;  /* 0x00001fff00007589 */ /* 0x000f6200000e0000 */
[----:B------:R-:W-:Y:S01]  /*03b0*/  ELECT P0, URZ, PT ;  /* 0x00000000003f782f */ /* 0x000fe20003800000 */
[----:B0-----:R-:W0:Y:S01]  /*03c0*/  S2UR UR9, SR_CTAID.X ;  /* 0x00000000000979c3 */ /* 0x001e220000002500 */
[----:B------:R-:W-:Y:S01]  /*03d0*/  LEA.HI R4, R4, R5, RZ, 0x7 ;  /* 0x0000000504047211 */ /* 0x000fe200078f38ff */
[----:B------:R-:W1:Y:S01]  /*03e0*/  S2R R2, SR_CTAID.Y ;  /* 0x0000000000027919 */ /* 0x000e620000002600 */
[----:B------:R-:W-:Y:S01]  /*03f0*/  SHF.R.S32.HI R6, RZ, 0x1f, R3 ;  /* 0x0000001fff067819 */ /* 0x000fe20000011403 */
[----:B------:R-:W-:Y:S01]  /*0400*/  ULDC UR4, c[0x0][0x154] ;  /* 0x0000550000047ab9 */ /* 0x000fe20000000800 */
[----:B------:R-:W-:Y:S01]  /*0410*/  LOP3.LUT R4, R4, 0xffffff80, RZ, 0xc0, !PT ;  /* 0xffffff8004047812 */ /* 0x000fe200078ec0ff */
[----:B------:R-:W-:Y:S01]  /*0420*/  NOP ;  /* 0x0000000000007918 */ /* 0x000fe20000000000 */
[----:B------:R-:W-:Y:S01]  /*0430*/  LEA.HI R6, R6, R3, RZ, 0x2 ;  /* 0x0000000306067211 */ /* 0x000fe200078f10ff */
[----:B------:R-:W2:Y:S01]  /*0440*/  LDC R11, c[0x0][0x148] ;  /* 0x00005200ff0b7b82 */ /* 0x000ea20000000800 */
[----:B------:R-:W-:Y:S01]  /*0450*/  NOP ;  /* 0x0000000000007918 */ /* 0x000fe20000000000 */
[----:B------:R-:W-:Y:S01]  /*0460*/  IMAD.IADD R4, R5, 0x1, -R4 ;  /* 0x0000000105047824 */ /* 0x000fe200078e0a04 */
[----:B------:R-:W-:-:S04]  /*0470*/  LOP3.LUT R6, R6, 0x3ffffffc, RZ, 0xc0, !PT ;  /* 0x3ffffffc06067812 */ /* 0x000fc800078ec0ff */
[----:B------:R-:W-:Y:S01]  /*0480*/  SHF.R.S32.HI R5, RZ, 0x1f, R4 ;  /* 0x0000001fff057819 */ /* 0x000fe20000011404 */
[----:B------:R-:W-:Y:S01]  /*0490*/  IMAD.IADD R6, R3, 0x1, -R6 ;  /* 0x0000000103067824 */ /* 0x000fe200078e0a06 */
[----:B------:R-:W3:Y:S02]  /*04a0*/  LDC R8, c[0x0][0x144] ;  /* 0x00005100ff087b82 */ /* 0x000ee40000000800 */
[----:B------:R-:W-:Y:S02]  /*04b0*/  LEA.HI R5, R5, R4, RZ, 0x3 ;  /* 0x0000000405057211 */ /* 0x000fe400078f18ff */
[----:B-----5:R-:W-:Y:S02]  /*04c0*/  ISETP.NE.OR P0, PT, R0, RZ, !P0 ;  /* 0x000000ff0000720c */ /* 0x020fe40004705670 */
[--C-:B------:R-:W-:Y:S02]  /*04d0*/  SHF.R.S32.HI R0, RZ, 0x3, R5.reuse ;  /* 0x00000003ff007819 */ /* 0x100fe40000011405 */
[----:B------:R-:W-:-:S04]  /*04e0*/  SHF.R.S32.HI R5, RZ, 0x1f, R5 ;  /* 0x0000001fff057819 */ /* 0x000fc80000011405 */
[----:B------:R-:W-:-:S04]  /*04f0*/  LEA.HI R5, R5, R0, RZ, 0x2 ;  /* 0x0000000005057211 */ /* 0x000fc800078f10ff */
[----:B------:R-:W-:Y:S01]  /*0500*/  LOP3.LUT R5, R5, 0xfffffffc, RZ, 0xc0, !PT ;  /* 0xfffffffc05057812 */ /* 0x000fe200078ec0ff */
[----:B------:R-:W-:Y:S01]  /*0510*/  VOTEU.ALL UP0, P0 ;  /* 0x00000000003f7886 */ /* 0x000fe20000000000 */
[----:B-1----:R-:W-:Y:S01]  /*0520*/  I2FP.F32.U32 R7, R2 ;  /* 0x0000000200077245 */ /* 0x002fe20000201000 */
[----:B------:R-:W-:Y:S02]  /*0530*/  VOTEU.ALL UP1, P0 ;  /* 0x00000000003f7886 */ /* 0x000fe40000020000 */
[----:B------:R-:W-:Y:S01]  /*0540*/  IMAD.IADD R5, R0, 0x1, -R5 ;  /* 0x0000000100057824 */ /* 0x000fe200078e0a05 */
[----:B------:R-:W1:Y:S01]  /*0550*/  @!UP0 S2UR UR7, SR_CgaCtaId ;  /* 0x00000000000789c3 */ /* 0x000e620000008800 */
[----:B0-----:R-:W-:Y:S01]  /*0560*/  I2FP.F32.U32 R0, UR9 ;  /* 0x0000000900007c45 */ /* 0x001fe20008201000 */
[----:B------:R-:W-:Y:S01]  /*0570*/  FMUL R9, R7, UR4 ;  /* 0x0000000407097c20 */ /* 0x000fe20008400000 */
[----:B------:R-:W-:Y:S01]  /*0580*/  IMAD R5, R6, 0x4, R5 ;  /* 0x0000000406057824 */ /* 0x000fe200078e0205 */
[----:B------:R-:W-:Y:S01]  /*0590*/  ULDC UR4, c[0x0][0x150] ;  /* 0x0000540000047ab9 */ /* 0x000fe20000000800 */
[----:B------:R-:W-:Y:S01]  /*05a0*/  @!UP0 UMOV UR6, 0x400 ;  /* 0x0000040000068882 */ /* 0x000fe20000000000 */
[----:B------:R-:W-:Y:S01]  /*05b0*/  FMUL R7, R0, UR4 ;  /* 0x0000000400077c20 */ /* 0x000fe20008400000 */
[----:B------:R-:W-:Y:S01]  /*05c0*/  IMAD.SHL.U32 R0, R5, 0x4, RZ ;  /* 0x0000000405007824 */ /* 0x000fe200078e00ff */
[----:B------:R-:W0:Y:S01]  /*05d0*/  LDC R6, c[0x0][0x140] ;  /* 0x00005000ff067b82 */ /* 0x000e220000000800 */
[----:B------:R-:W5:Y:S01]  /*05e0*/  F2I.U32.TRUNC.NTZ R9, R9 ;  /* 0x0000000900097305 */ /* 0x000f62000020f000 */
[----:B------:R-:W-:-:S02]  /*05f0*/  UMOV UR4, 0x20 ;  /* 0x0000002000047882 */ /* 0x000fc40000000000 */
[----:B------:R-:W-:Y:S01]  /*0600*/  LOP3.LUT R10, R5, 0xc, R0, 0x78, !PT ;  /* 0x0000000c050a7812 */ /* 0x000fe200078e7800 */
[----:B------:R-:W-:-:S04]  /*0610*/  @!UP0 UIADD3 UR4, -UR4, 0x100000, URZ ;  /* 0x0010000004048890 */ /* 0x000fc8000fffe13f */
[----:B------:R-:W-:Y:S02]  /*0620*/  @!UP0 USHF.L.U32 UR5, UR4, 0xb, URZ ;  /* 0x0000000b04058899 */ /* 0x000fe4000800063f */
[----:B------:R-:W-:Y:S01]  /*0630*/  @!UP0 USHF.L.U32 UR4, UR4, 0x1, URZ ;  /* 0x0000000104048899 */ /* 0x000fe2000800063f */
[----:B------:R-:W4:Y:S01]  /*0640*/  F2I.U32.TRUNC.NTZ R7, R7 ;  /* 0x0000000700077305 */ /* 0x000f22000020f000 */
[----:B------:R0:W-:Y:S01]  /*0650*/  STL [R1+0x78], R10 ;  /* 0x0000780a01007387 */ /* 0x0001e20000100800 */
[----:B-----5:R-:W-:Y:S01]  /*0660*/  IMAD.MOV R12, RZ, RZ, -R9 ;  /* 0x000000ffff0c7224 */ /* 0x020fe200078e0a09 */
[----:B-1----:R-:W-:Y:S01]  /*0670*/  @!UP0 ULEA UR6, UR7, UR6, 0x18 ;  /* 0x0000000607068291 */ /* 0x002fe2000f8ec03f */
[----:B------:R-:W-:Y:S02]  /*0680*/  VOTEU.ALL UP0, P0 ;  /* 0x00000000003f7886 */ /* 0x000fe40000000000 */
[----:B--2---:R-:W-:Y:S01]  /*0690*/  IMAD R5, R11, R12, R2 ;  /* 0x0000000c0b057224 */ /* 0x004fe200078e0202 */
[----:B------:R-:W-:-:S02]  /*06a0*/  LOP3.LUT P0, RZ, R4, 0x7, RZ, 0xc0, !PT ;  /* 0x0000000704ff7812 */ /* 0x000fc4000780c0ff */
[----:B0-----:R-:W-:Y:S01]  /*06b0*/  ISETP.EQ.U32.AND P4, PT, R6, 0x1, PT ;  /* 0x000000010600780c */ /* 0x001fe20003f82070 */
[----:B----4-:R-:W-:Y:S01]  /*06c0*/  IMAD.MOV R7, RZ, RZ, -R7 ;  /* 0x000000ffff077224 */ /* 0x010fe200078e0a07 */
[----:B------:R-:W-:Y:S02]  /*06d0*/  ISETP.NE.AND P1, PT, R5, R10, PT ;  /* 0x0000000a0500720c */ /* 0x000fe40003f25270 */
[----:B------:R-:W-:Y:S01]  /*06e0*/  ISETP.LT.U32.AND P0, PT, R10, 0x2, !P0 ;  /* 0x000000020a00780c */ /* 0x000fe20004701070 */
[----:B---3--:R-:W-:Y:S01]  /*06f0*/  IMAD R0, R8, R7, UR9 ;  /* 0x0000000908007e24 */ /* 0x008fe2000f8e0207 */
[----:B------:R-:W0:Y:S02]  /*0700*/  FENCE.VIEW.ASYNC.S ;  /* 0x00000000000073c6 */ /* 0x000e240000000000 */
[----:B0-----:R0:W1:Y:S02]  /*0710*/  @!UP0 SYNCS.EXCH.64 URZ, [UR6+0x40], UR4 ;  /* 0x00004004063f85b2 */ /* 0x0010640008000100 */
[----:B------:R-:W-:-:S04]  /*0720*/  ISETP.EQ.OR P1, PT, R0, RZ, !P1 ;  /* 0x000000ff0000720c */ /* 0x000fc80004f22670 */
[----:B------:R-:W-:Y:S01]  /*0730*/  PLOP3.LUT P0, PT, P0, P1, PT, 0x80, 0x0 ;  /* 0x000000000000781c */ /* 0x000fe20000703070 */
[----:B------:R0:W2:Y:S01]  /*0740*/  @!UP1 SYNCS.EXCH.64 URZ, [UR6+0x48], UR4 ;  /* 0x00004804063f95b2 */ /* 0x0000a20008000100 */
[----:B------:R-:W-:Y:S01]  /*0750*/  NOP ;  /* 0x0000000000007918 */ /* 0x000fe20000000000 */
[----:B------:R-:W-:Y:S10]  /*0760*/  @!P4 BRA `(.L_x_3) ;  /* 0x000000000008c947 */ /* 0x000ff40003800000 */
[----:B-12---:R-:W-:Y:S01]  /*0770*/  UCGABAR_ARV ;  /* 0x00000000000079c7 */ /* 0x006fe20008000000 */
[----:B------:R-:W-:Y:S05]  /*0780*/  BRA `(.L_x_4) ;  /* 0x0000000000047947 */ /* 0x000fea0003800000 */
.L_x_3:
[----:B-12---:R-:W-:Y:S01]  /*0790*/  NOP ;  /* 0x0000000000007918 */ /* 0x006fe20000000000 */
.L_x_4:
[----:B------:R-:W1:Y:S01]  /*07a0*/  LDC R3, c[0x0][0x65c] ;  /* 0x00019700ff037b82 */ /* 0x000e620000000800 */
[----:B------:R-:W-:Y:S02]  /*07b0*/  IMAD.U32 R4, RZ, RZ, UR9 ;  /* 0x00000009ff047e24 */ /* 0x000fe4000f8e00ff */
[----:B------:R-:W-:Y:S01]  /*07c0*/  IMAD.MOV.U32 R5, RZ, RZ, RZ ;  /* 0x000000ffff057224 */ /* 0x000fe200078e00ff */
[----:B-1----:R-:W-:-:S13]  /*07d0*/  ISETP.NE.AND P3, PT, R3, 0x1, PT ;  /* 0x000000010300780c */ /* 0x002fda0003f65270 */
[----:B------:R-:W1:Y:S01]  /*07e0*/  @P3 LDC R7, c[0x0][0x10] ;  /* 0x00000400ff073b82 */ /* 0x000e620000000800 */
[----:B------:R-:W-:Y:S02]  /*07f0*/  @P3 IMAD.MOV.U32 R3, RZ, RZ, RZ ;  /* 0x000000ffff033224 */ /* 0x000fe400078e00ff */
[----:B------:R-:W-:-:S05]  /*0800*/  @P3 IMAD.MOV.U32 R13, RZ, RZ, RZ ;  /* 0x000000ffff0d3224 */ /* 0x000fca00078e00ff */
[----:B------:R-:W2:Y:S01]  /*0810*/  @!P3 LDC R9, c[0x0][0xc] ;  /* 0x00000300ff09bb82 */ /* 0x000ea20000000800 */
[----:B-1----:R-:W-:-:S04]  /*0820*/  @P3 IMAD.WIDE.U32 R6, R7, UR9, R2 ;  /* 0x0000000907063c25 */ /* 0x002fc8000f8e0002 */
[----:B------:R-:W-:Y:S02]  /*0830*/  @P3 IMAD.MOV.U32 R19, RZ, RZ, R6 ;  /* 0x000000ffff133224 */ /* 0x000fe400078e0006 */
[----:B------:R-:W-:Y:S02]  /*0840*/  @P3 IMAD.IADD R23, R7, 0x1, R13 ;  /* 0x0000000107173824 */ /* 0x000fe400078e020d */
[----:B--2---:R-:W-:-:S04]  /*0850*/  @!P3 IMAD.WIDE.U32 R4, R2, R9, R4 ;  /* 0x000000090204b225 */ /* 0x004fc800078e0004 */
[----:B------:R-:W-:Y:S02]  /*0860*/  @!P3 IMAD.MOV.U32 R19, RZ, RZ, R4 ;  /* 0x000000ffff13b224 */ /* 0x000fe400078e0004 */
[----:B------:R-:W-:-:S03]  /*0870*/  @!P3 IMAD.MOV.U32 R23, RZ, RZ, R5 ;  /* 0x000000ffff17b224 */ /* 0x000fc600078e0005 */
[----:B------:R1:W-:Y:S04]  /*0880*/  STL [R1+0x80], R19 ;  /* 0x0000801301007387 */ /* 0x0003e80000100800 */
[----:B------:R1:W-:Y:S01]  /*0890*/  STL [R1+0x7c], R23 ;  /* 0x00007c1701007387 */ /* 0x0003e20000100800 */
[----:B------:R-:W-:Y:S05]  /*08a0*/  @!P4 BRA `(.L_x_5) ;  /* 0x00000000000cc947 */ /* 0x000fea0003800000 */
[----:B------:R-:W-:Y:S01]  /*08b0*/  UCGABAR_WAIT ;  /* 0x0000000000007dc7 */ /* 0x000fe20008000000 */
[----:B------:R-:W-:Y:S01]  /*08c0*/  CCTL.IVALL ;  /* 0x00000000ff00798f */ /* 0x000fe20002000000 */
[----:B------:R-:W-:Y:S05]  /*08d0*/  BRA `(.L_x_6) ;  /* 0x0000000000047947 */ /* 0x000fea0003800000 */
.L_x_5:
[----:B------:R-:W-:Y:S06]  /*08e0*/  BAR.SYNC.DEFER_BLOCKING 0x0 ;  /* 0x0000000000007b1d */ /* 0x000fec0000010000 */
.L_x_6:
[----:B------:R-:W-:Y:S05]  /*08f0*/  @!P2 BRA `(.L_x_7) ;  /* 0x000000e0008ca947 */ /* 0x000fea0003800000 */
[----:B------:R-:W-:-:S06]  /*0900*/  UISETP.GT.U32.AND UP0, UPT, UR10, 0x1, UPT ;  /* 0x000000010a00788c */ /* 0x000fcc000bf04070 */
[----:B------:R-:W-:-:S13]  /*0910*/  PLOP3.LUT P1, PT, PT, PT, UP0, 0x80, 0x0 ;  /* 0x000000000000781c */ /* 0x000fda0003f2f008 */
[----:B0-----:R-:W-:Y:S05]  /*0920*/  @P1 EXIT ;  /* 0x000000000000194d */ /* 0x001fea0003800000 */
[----:B------:R-:W-:Y:S01]  /*0930*/  IMAD.MOV.U32 R6, RZ, RZ, -0x1 ;  /* 0xffffffffff067424 */ /* 0x000fe200078e00ff */
[----:B------:R-:W-:Y:S01]  /*0940*/  ULDC.64 UR4, c[0x0][0x650] ;  /* 0x0001940000047ab9 */ /* 0x000fe20000000a00 */
[----:B------:R-:W-:Y:S01]  /*0950*/  IMAD.MOV.U32 R5, RZ, RZ, -0x1 ;  /* 0xffffffffff057424 */ /* 0x000fe200078e00ff */
[----:B------:R-:W-:Y:S01]  /*0960*/  ISETP.GE.U32.AND P1, PT, R19, UR4, PT ;  /* 0x0000000413007c0c */ /* 0x000fe2000bf26070 */
[----:B------:R-:W-:Y:S01]  /*0970*/  UMOV UR22, 0xffffffff ;  /* 0xffffffff00167882 */ /* 0x000fe20000000000 */
[----:B------:R0:W-:Y:S01]  /*0980*/  STL [R1+0x88], R6 ;  /* 0x0000880601007387 */ /* 0x0001e20000100800 */
[----:B------:R-:W-:Y:S02]  /*0990*/  PRMT R4, RZ, 0x7610, R4 ;  /* 0x00007610ff047816 */ /* 0x000fe40000000004 */
[----:B------:R-:W-:Y:S01]  /*09a0*/  ISETP.GE.U32.AND.EX P1, PT, R23, UR5, PT, P1 ;  /* 0x0000000517007c0c */ /* 0x000fe2000bf26110 */
[----:B------:R0:W-:-:S12]  /*09b0*/  STL [R1+0x84], R5 ;  /* 0x0000840501007387 */ /* 0x0001d80000100800 */
[----:B0-----:R-:W-:Y:S05]  /*09c0*/  @P1 BRA `(.L_x_8) ;  /* 0x0000000400381947 */ /* 0x001fea0003800000 */
[----:B------:R-:W0:Y:S01]  /*09d0*/  LDC.64 R14, c[0x0][0x628] ;  /* 0x00018a00ff0e7b82 */ /* 0x000e220000000a00 */
[----:B------:R-:W-:Y:S02]  /*09e0*/  IMAD.MOV.U32 R4, RZ, RZ, R19 ;  /* 0x000000ffff047224 */ /* 0x000fe400078e0013 */
[----:B------:R-:W-:-:S05]  /*09f0*/  IMAD.MOV.U32 R5, RZ, RZ, R23 ;  /* 0x000000ffff057224 */ /* 0x000fca00078e0017 */
[----:B------:R-:W2:Y:S08]  /*0a00*/  LDC R10, c[0x0][0x630] ;  /* 0x00018c00ff0a7b82 */ /* 0x000eb00000000800 */
[----:B------:R-:W3:Y:S01]  /*0a10*/  LDC.64 R16, c[0x0][0x620] ;  /* 0x00018800ff107b82 */ /* 0x000ee20000000a00 */
[----:B0-----:R-:W-:-:S04]  /*0a20*/  ISETP.NE.U32.AND P1, PT, R14, RZ, PT ;  /* 0x000000ff0e00720c */ /* 0x001fc80003f25070 */
[----:B------:R-:W-:-:S13]  /*0a30*/  ISETP.NE.AND.EX P1, PT, R15, RZ, PT, P1 ;  /* 0x000000ff0f00720c */ /* 0x000fda0003f25310 */
[----:B--23--:R-:W-:Y:S05]  /*0a40*/  @!P1 BRA `(.L_x_9) ;  /* 0x0000000000289947 */ /* 0x00cfea0003800000 */
[----:B------:R-:W0:Y:S02]  /*0a50*/  LDC R9, c[0x0][0x634] ;  /* 0x00018d00ff097b82 */ /* 0x000e240000000800 */
[----:B0-----:R-:W-:-:S05]  /*0a60*/  IADD3 R9, P1, R19, R9, RZ ;  /* 0x0000000913097210 */ /* 0x001fca0007f3e0ff */
[----:B------:R-:W-:-:S04]  /*0a70*/  IMAD.X R13, RZ, RZ, R23, P1 ;  /* 0x000000ffff0d7224 */ /* 0x000fc800008e0617 */
[----:B------:R-:W-:-:S04]  /*0a80*/  IMAD.WIDE.U32 R4, R13, R14, RZ ;  /* 0x0000000e0d047225 */ /* 0x000fc800078e00ff */
[----:B------:R-:W-:-:S04]  /*0a90*/  IMAD.WIDE.U32 R6, P1, R9, R15, R4 ;  /* 0x0000000f09067225 */ /* 0x000fc80007820004 */
[----:B------:R-:W-:-:S04]  /*0aa0*/  IMAD.WIDE.U32 R4, R9, R14, RZ ;  /* 0x0000000e09047225 */ /* 0x000fc800078e00ff */
[----:B------:R-:W-:Y:S01]  /*0ab0*/  IMAD.X R9, RZ, RZ, RZ, P1 ;  /* 0x000000ffff097224 */ /* 0x000fe200008e06ff */
[----:B------:R-:W-:Y:S01]  /*0ac0*/  IADD3 RZ, P1, R5, R6, RZ ;  /* 0x0000000605ff7210 */ /* 0x000fe20007f3e0ff */
[----:B------:R-:W-:-:S04]  /*0ad0*/  IMAD.MOV.U32 R8, RZ, RZ, R7 ;  /* 0x000000ffff087224 */ /* 0x000fc800078e0007 */
[----:B------:R-:W-:-:S08]  /*0ae0*/  IMAD.WIDE.U32.X R4, R13, R15, R8, P1 ;  /* 0x0000000f0d047225 */ /* 0x000fd000008e0408 */
.L_x_9:
[----:B------:R-:W0:Y:S01]  /*0af0*/  LDC.64 R20, c[0x0][0x640] ;  /* 0x00019000ff147b82 */ /* 0x000e220000000a00 */
[-C--:B------:R-:W-:Y:S01]  /*0b00*/  SHF.R.U64 R22, R4, R10.reuse, R5 ;  /* 0x0000000a04167219 */ /* 0x080fe20000001205 */
[----:B------:R-:W-:Y:S01]  /*0b10*/  IMAD.MOV.U32 R4, RZ, RZ, R19 ;  /* 0x000000ffff047224 */ /* 0x000fe200078e0013 */
[----:B------:R-:W-:Y:S01]  /*0b20*/  SHF.R.U32.HI R3, RZ, R10, R5 ;  /* 0x0000000aff037219 */ /* 0x000fe20000011605 */
[----:B------:R-:W-:Y:S01]  /*0b30*/  IMAD.MOV.U32 R5, RZ, RZ, R23 ;  /* 0x000000ffff057224 */ /* 0x000fe200078e0017 */
[----:B------:R-:W-:Y:S01]  /*0b40*/  IADD3 R7, P1, RZ, -R22, RZ ;  /* 0x80000016ff077210 */ /* 0x000fe20007f3e0ff */
[----:B-1----:R-:W-:Y:S02]  /*0b50*/  IMAD R23, R11, R12, R2 ;  /* 0x0000000c0b177224 */ /* 0x002fe400078e0202 */
[----:B------:R-:W1:Y:S01]  /*0b60*/  LDC R8, c[0x0][0x618] ;  /* 0x00018600ff087b82 */ /* 0x000e620000000800 */
[----:B------:R-:W-:Y:S02]  /*0b70*/  IMAD.MOV.U32 R11, RZ, RZ, 0x1 ;  /* 0x00000001ff0b7424 */ /* 0x000fe400078e00ff */
[----:B------:R-:W-:-:S02]  /*0b80*/  IMAD.X R3, RZ, RZ, ~R3, P1 ;  /* 0x000000ffff037224 */ /* 0x000fc400008e0e03 */
[----:B------:R-:W-:-:S03]  /*0b90*/  IMAD.WIDE.U32 R4, R7, R16, R4 ;  /* 0x0000001007047225 */ /* 0x000fc600078e0004 */
[----:B------:R-:W2:Y:S01]  /*0ba0*/  LDC R14, c[0x0][0x608] ;  /* 0x00018200ff0e7b82 */ /* 0x000ea20000000800 */
[----:B------:R-:W-:-:S04]  /*0bb0*/  IMAD R6, R3, R16, RZ ;  /* 0x0000001003067224 */ /* 0x000fc800078e02ff */
[----:B------:R-:W-:-:S03]  /*0bc0*/  IMAD R3, R7, R17, R6 ;  /* 0x0000001107037224 */ /* 0x000fc600078e0206 */
[----:B------:R-:W3:Y:S01]  /*0bd0*/  LDC R18, c[0x0][0x658] ;  /* 0x00019600ff127b82 */ /* 0x000ee20000000800 */
[----:B------:R-:W-:Y:S01]  /*0be0*/  IMAD.IADD R3, R5, 0x1, R3 ;  /* 0x0000000105037824 */ /* 0x000fe200078e0203 */
[----:B0-----:R-:W-:Y:S01]  /*0bf0*/  ISETP.NE.U32.AND P1, PT, R20, RZ, PT ;  /* 0x000000ff1400720c */ /* 0x001fe20003f25070 */
[----:B------:R-:W-:-:S03]  /*0c00*/  IMAD.MOV.U32 R5, RZ, RZ, -0x1 ;  /* 0xffffffffff057424 */ /* 0x000fc600078e00ff */
[----:B------:R-:W-:Y:S02]  /*0c10*/  ISETP.NE.AND.EX P1, PT, R21, RZ, PT, P1 ;  /* 0x000000ff1500720c */ /* 0x000fe40003f25310 */
[----:B------:R-:W0:Y:S01]  /*0c20*/  LDC R13, c[0x0][0x600] ;  /* 0x00018000ff0d7b82 */ /* 0x000e220000000800 */
[-CC-:B-1----:R-:W-:Y:S02]  /*0c30*/  SHF.R.U64 R10, R4, R8.reuse, R3.reuse ;  /* 0x00000008040a7219 */ /* 0x182fe40000001203 */
[----:B------:R-:W-:-:S05]  /*0c40*/  SHF.R.U32.HI R3, RZ, R8, R3 ;  /* 0x00000008ff037219 */ /* 0x000fca0000011603 */
[----:B------:R-:W1:Y:S01]  /*0c50*/  LDC R15, c[0x0][0x648] ;  /* 0x00019200ff0f7b82 */ /* 0x000e620000000800 */
[-CC-:B--2---:R-:W-:Y:S02]  /*0c60*/  SHF.R.U64 R19, R10, R14.reuse, R3.reuse ;  /* 0x0000000e0a137219 */ /* 0x184fe40000001203 */
[----:B------:R-:W-:-:S05]  /*0c70*/  SHF.R.U32.HI R3, RZ, R14, R3 ;  /* 0x0000000eff037219 */ /* 0x000fca0000011603 */
[----:B------:R-:W2:Y:S01]  /*0c80*/  LDC R17, c[0x0][0x638] ;  /* 0x00018e00ff117b82 */ /* 0x000ea20000000800 */
[-C--:B---3--:R-:W-:Y:S02]  /*0c90*/  SHF.L.U32 R2, R5, R18.reuse, RZ ;  /* 0x0000001205027219 */ /* 0x088fe400000006ff */
[--C-:B------:R-:W-:Y:S02]  /*0ca0*/  SHF.R.U64 R12, R19, R18, R3.reuse ;  /* 0x00000012130c7219 */ /* 0x100fe40000001203 */
[----:B------:R-:W-:Y:S02]  /*0cb0*/  LOP3.LUT R8, RZ, R2, RZ, 0x33, !PT ;  /* 0x00000002ff087212 */ /* 0x000fe400078e33ff */
[----:B------:R-:W-:Y:S01]  /*0cc0*/  SHF.R.U32.HI R3, RZ, R18, R3 ;  /* 0x00000012ff037219 */ /* 0x000fe20000011603 */
[----:B------:R-:W3:Y:S01]  /*0cd0*/  LDC R16, c[0x0][0x610] ;  /* 0x00018400ff107b82 */ /* 0x000ee20000000800 */
[----:B------:R-:W-:Y:S01]  /*0ce0*/  IMAD.MOV.U32 R2, RZ, RZ, R12 ;  /* 0x000000ffff027224 */ /* 0x000fe200078e000c */
[----:B------:R-:W-:Y:S06]  /*0cf0*/  @!P1 BRA `(.L_x_10) ;  /* 0x0000000000289947 */ /* 0x000fec0003800000 */
[----:B------:R-:W4:Y:S02]  /*0d00*/  LDC R7, c[0x0][0x64c] ;  /* 0x00019300ff077b82 */ /* 0x000f240000000800 */
[----:B----4-:R-:W-:-:S05]  /*0d10*/  IADD3 R7, P1, R12, R7, RZ ;  /* 0x000000070c077210 */ /* 0x010fca0007f3e0ff */
        /* <DEDUP_REMOVED lines=8> */
.L_x_10:
[----:B-1----:R-:W-:Y:S01]  /*0da0*/  SHF.R.U64 R4, R2, R15, R3 ;  /* 0x0000000f02047219 */ /* 0x002fe20000001203 */
[----:B0-----:R-:W-:Y:S01]  /*0db0*/  VIADD R5, R13, 0xffffffff ;  /* 0xffffffff0d057836 */ /* 0x001fe20000000000 */
[----:B------:R-:W-:Y:S02]  /*0dc0*/  SHF.L.U32 R2, R11, R18, RZ ;  /* 0x000000120b027219 */ /* 0x000fe400000006ff */
[----:B------:R-:W-:Y:S01]  /*0dd0*/  LOP3.LUT R3, R19, R8, RZ, 0xc0, !PT ;  /* 0x0000000813037212 */ /* 0x000fe200078ec0ff */
[----:B------:R-:W-:Y:S01]  /*0de0*/  IMAD.MOV R6, RZ, RZ, -R4 ;  /* 0x000000ffff067224 */ /* 0x000fe200078e0a04 */
[----:B------:R-:W-:Y:S02]  /*0df0*/  SEL R0, R0, R23, !P3 ;  /* 0x0000001700007207 */ /* 0x000fe40005800000 */
[----:B------:R-:W-:Y:S01]  /*0e00*/  LOP3.LUT R5, R10, R5, RZ, 0xc0, !PT ;  /* 0x000000050a057212 */ /* 0x000fe200078ec0ff */
[----:B------:R-:W-:Y:S01]  /*0e10*/  IMAD R3, R2, R4, R3 ;  /* 0x0000000402037224 */ /* 0x000fe200078e0203 */
[----:B------:R-:W-:Y:S01]  /*0e20*/  R2UR UR22, R22 ;  /* 0x00000000161672ca */ /* 0x000fe200000e0000 */
[----:B--2---:R-:W-:-:S02]  /*0e30*/  IMAD R2, R6, R17, R12 ;  /* 0x0000001106027224 */ /* 0x004fc400078e020c */
[----:B---3--:R-:W-:Y:S02]  /*0e40*/  IMAD R0, R3, R16, R0 ;  /* 0x0000001003007224 */ /* 0x008fe400078e0200 */
[----:B------:R-:W-:Y:S02]  /*0e50*/  IMAD R3, R2, R13, R5 ;  /* 0x0000000d02037224 */ /* 0x000fe400078e0205 */
[----:B------:R-:W-:-:S03]  /*0e60*/  IMAD.MOV.U32 R4, RZ, RZ, 0x1 ;  /* 0x00000001ff047424 */ /* 0x000fc600078e00ff */
[----:B------:R-:W-:Y:S02]  /*0e70*/  SEL R2, R3, R0, !P3 ;  /* 0x0000000003027207 */ /* 0x000fe40005800000 */
[----:B------:R-:W-:-:S03]  /*0e80*/  SEL R0, R0, R3, !P3 ;  /* 0x0000000300007207 */ /* 0x000fc60005800000 */
[----:B------:R0:W-:Y:S04]  /*0e90*/  STL [R1+0x84], R2 ;  /* 0x0000840201007387 */ /* 0x0001e80000100800 */
[----:B------:R0:W-:Y:S02]  /*0ea0*/  STL [R1+0x88], R0 ;  /* 0x0000880001007387 */ /* 0x0001e40000100800 */
.L_x_8:
[----:B------:R-:W-:-:S08]  /*0eb0*/  NOP ;  /* 0x0000000000007918 */ /* 0x000fd00000000000 */
[----:B------:R-:W2:Y:S02]  /*0ec0*/  USETMAXREG.TRY_ALLOC.CTAPOOL UP0, 0xe8 ;  /* 0x000000e8000079c8 */ /* 0x000ea40008000600 */
[----:B--2---:R-:W-:-:S13]  /*0ed0*/  PLOP3.LUT P1, PT, PT, PT, UP0, 0x80, 0x0 ;  /* 0x000000000000781c */ /* 0x004fda0003f2f008 */
[----:B------:R-:W-:Y:S05]  /*0ee0*/  @!P1 BRA `(.L_x_8) ;  /* 0xfffffffc00f09947 */ /* 0x000fea000383ffff */
[----:B------:R-:W-:Y:S01]  /*0ef0*/  ULDC.64 UR4, c[0x0][0x598] ;  /* 0x0001660000047ab9 */ /* 0x000fe20000000a00 */
[----:B------:R-:W-:Y:S01]  /*0f00*/  ULDC.64 UR16, c[0x0][0x208] ;  /* 0x0000820000107ab9 */ /* 0x000fe20000000a00 */
[----:B------:R-:W-:-:S04]  /*0f10*/  ISETP.NE.U32.AND P1, PT, RZ, UR4, PT ;  /* 0x00000004ff007c0c */ /* 0x000fc8000bf25070 */
[----:B------:R-:W-:-:S13]  /*0f20*/  ISETP.NE.AND.EX P1, PT, RZ, UR5, PT, P1 ;  /* 0x00000005ff007c0c */ /* 0x000fda000bf25310 */
[----:B------:R-:W-:Y:S05]  /*0f30*/  @!P1 BRA `(.L_x_11) ;  /* 0x0000000000209947 */ /* 0x000fea0003800000 */
[----:B0-----:R-:W0:Y:S02]  /*0f40*/  LDC.64 R2, c[0x0][0x598] ;  /* 0x00016600ff027b82 */ /* 0x001e240000000a00 */
[----:B0-----:R-:W2:Y:S02]  /*0f50*/  LDG.E.64 R2, desc[UR16][R2.64] ;  /* 0x0000001002027981 */ /* 0x001ea4000c1e1b00 */
[----:B--2---:R-:W-:-:S04]  /*0f60*/  ISETP.NE.U32.AND P1, PT, R2, RZ, PT ;  /* 0x000000ff0200720c */ /* 0x004fc80003f25070 */
[----:B------:R-:W-:-:S13]  /*0f70*/  ISETP.NE.AND.EX P1, PT, R3, RZ, PT, P1 ;  /* 0x000000ff0300720c */ /* 0x000fda0003f25310 */
[----:B------:R-:W-:Y:S05]  /*0f80*/  @!P1 BRA `(.L_x_11) ;  /* 0x00000000000c9947 */ /* 0x000fea0003800000 */
[----:B------:R-:W2:Y:S02]  /*0f90*/  LD.E R2, desc[UR16][R2.64] ;  /* 0x0000001002027980 */ /* 0x000ea4000c101900 */
[----:B--2---:R-:W-:Y:S01]  /*0fa0*/  R2UR UR20, R2 ;  /* 0x00000000021472ca */ /* 0x004fe200000e0000 */
[----:B------:R-:W-:-:S14]  /*0fb0*/  BRA `(.L_x_12) ;  /* 0x0000000000247947 */ /* 0x000fdc0003800000 */
.L_x_11:
[----:B------:R-:W-:Y:S02]  /*0fc0*/  ULDC.64 UR4, c[0x0][0x588] ;  /* 0x0001620000047ab9 */ /* 0x000fe40000000a00 */
[----:B------:R-:W-:-:S04]  /*0fd0*/  ISETP.NE.U32.AND P1, PT, RZ, UR4, PT ;  /* 0x00000004ff007c0c */ /* 0x000fc8000bf25070 */
[----:B------:R-:W-:-:S13]  /*0fe0*/  ISETP.NE.AND.EX P1, PT, RZ, UR5, PT, P1 ;  /* 0x00000005ff007c0c */ /* 0x000fda000bf25310 */
[----:B------:R-:W-:Y:S05]  /*0ff0*/  @!P1 BRA `(.L_x_13) ;  /* 0x0000000000109947 */ /* 0x000fea0003800000 */
[----:B0-----:R-:W0:Y:S02]  /*1000*/  LDC.64 R2, c[0x0][0x588] ;  /* 0x00016200ff027b82 */ /* 0x001e240000000a00 */
[----:B0-----:R-:W2:Y:S02]  /*1010*/  LDG.E R2, desc[UR16][R2.64] ;  /* 0x0000001002027981 */ /* 0x001ea4000c1e1900 */
[----:B--2---:R-:W-:Y:S01]  /*1020*/  R2UR UR20, R2 ;  /* 0x00000000021472ca */ /* 0x004fe200000e0000 */
[----:B------:R-:W-:-:S14]  /*1030*/  BRA `(.L_x_12) ;  /* 0x0000000000047947 */ /* 0x000fdc0003800000 */
.L_x_13:
[----:B------:R-:W-:-:S05]  /*1040*/  ULDC UR20, c[0x0][0x580] ;  /* 0x0001600000147ab9 */ /* 0x000fca0000000800 */
.L_x_12:
[----:B------:R-:W-:Y:S02]  /*1050*/  ULDC.64 UR4, c[0x0][0x5a0] ;  /* 0x0001680000047ab9 */ /* 0x000fe40000000a00 */
        /* <DEDUP_REMOVED lines=11> */
.L_x_14:
        /* <DEDUP_REMOVED lines=8> */
.L_x_16:
[----:B------:R-:W-:-:S05]  /*1190*/  ULDC UR19, c[0x0][0x584] ;  /* 0x0001610000137ab9 */ /* 0x000fca0000000800 */
.L_x_15:
[----:B------:R-:W-:-:S13]  /*11a0*/  LOP3.LUT P1, RZ, R4, 0xff, RZ, 0xc0, !PT ;  /* 0x000000ff04ff7812 */ /* 0x000fda000782c0ff */
[----:B------:R-:W-:Y:S05]  /*11b0*/  @!P1 EXIT ;  /* 0x000000000000994d */ /* 0x000fea0003800000 */
[----:B------:R-:W-:Y:S01]  /*11c0*/  ULDC UR4, c[0x0][0x28c] ;  /* 0x0000a30000047ab9 */ /* 0x000fe20000000800 */
[----:B------:R-:W-:Y:S02]  /*11d0*/  ULOP3.LUT UR21, UR13, 0x1, URZ, 0xfc, !UPT ;  /* 0x000000010d157892 */ /* 0x000fe4000f8efc3f */
[----:B------:R-:W-:-:S04]  /*11e0*/  UIADD3 UR4, UR4, 0x3f, URZ ;  /* 0x0000003f04047890 */ /* 0x000fc8000fffe03f */
[----:B------:R-:W-:-:S04]  /*11f0*/  USHF.R.S32.HI UR5, URZ, 0x1f, UR4 ;  /* 0x0000001f3f057899 */ /* 0x000fc80008011404 */
[----:B------:R-:W-:-:S03]  /*1200*/  ULEA.HI UR5, UR5, UR4, URZ, 0x6 ;  /* 0x0000000405057291 */ /* 0x000fc6000f8f303f */
[----:B------:R-:W-:Y:S01]  /*1210*/  UMOV UR4, URZ ;  /* 0x0000003f00047c82 */ /* 0x000fe20008000000 */
[----:B------:R-:W-:-:S03]  /*1220*/  USHF.R.S32.HI UR12, URZ, 0x6, UR5 ;  /* 0x000000063f0c7899 */ /* 0x000fc60008011405 */
[----:B------:R-:W-:-:S09]  /*1230*/  UMOV UR5, URZ ;  /* 0x0000003f00057c82 */ /* 0x000fd20008000000 */
.L_x_299:
[----:B0-----:R-:W0:Y:S01]  /*1240*/  S2R R0, SR_TID.X ;  /* 0x0000000000007919 */ /* 0x001e220000002100 */
[----:B--2---:R-:W2:Y:S01]  /*1250*/  S2UR UR11, SR_CgaCtaId ;  /* 0x00000000000b79c3 */ /* 0x004ea20000008800 */
[----:B------:R-:W-:Y:S01]  /*1260*/  UMOV UR14, 0x400 ;  /* 0x00000400000e7882 */ /* 0x000fe20000000000 */
[----:B------:R-:W-:Y:S01]  /*1270*/  UMOV UR6, URZ ;  /* 0x0000003f00067c82 */ /* 0x000fe20008000000 */
[----:B------:R-:W-:Y:S01]  /*1280*/  STL [R1+0x74], RZ ;  /* 0x000074ff01007387 */ /* 0x000fe20000100800 */
[----:B------:R-:W-:Y:S01]  /*1290*/  UMOV UR7, URZ ;  /* 0x0000003f00077c82 */ /* 0x000fe20008000000 */
[----:B------:R-:W-:Y:S01]  /*12a0*/  UMOV UR8, URZ ;  /* 0x0000003f00087c82 */ /* 0x000fe20008000000 */
[----:B------:R-:W-:Y:S01]  /*12b0*/  UMOV UR18, UR5 ;  /* 0x0000000500127c82 */ /* 0x000fe20008000000 */
[----:B------:R-:W-:Y:S01]  /*12c0*/  STL [R1+0x70], RZ ;  /* 0x000070ff01007387 */ /* 0x000fe20000100800 */
[----:B---3--:R-:W3:Y:S01]  /*12d0*/  LDC R2, c[0x0][0x28c] ;  /* 0x0000a300ff027b82 */ /* 0x008ee20000000800 */
[----:B------:R-:W-:-:S02]  /*12e0*/  CS2R R4, SRZ ;  /* 0x0000000000047805 */ /* 0x000fc4000001ff00 */
[----:B------:R-:W-:Y:S01]  /*12f0*/  CS2R R6, SRZ ;  /* 0x0000000000067805 */ /* 0x000fe2000001ff00 */
[----:B------:R-:W-:Y:S01]  /*1300*/  STL [R1+0x6c], RZ ;  /* 0x00006cff01007387 */ /* 0x000fe20000100800 */
[----:B------:R-:W-:Y:S02]  /*1310*/  CS2R R8, SRZ ;  /* 0x0000000000087805 */ /* 0x000fe4000001ff00 */
[----:B------:R-:W-:Y:S02]  /*1320*/  CS2R R10, SRZ ;  /* 0x00000000000a7805 */ /* 0x000fe4000001ff00 */
[----:B------:R-:W-:Y:S01]  /*1330*/  CS2R R12, SRZ ;  /* 0x00000000000c7805 */ /* 0x000fe2000001ff00 */
[----:B------:R-:W-:Y:S01]  /*1340*/  STL [R1+0x68], RZ ;  /* 0x000068ff01007387 */ /* 0x000fe20000100800 */
[----:B------:R-:W-:Y:S02]  /*1350*/  CS2R R14, SRZ ;  /* 0x00000000000e7805 */ /* 0x000fe4000001ff00 */
[----:B------:R-:W-:-:S02]  /*1360*/  CS2R R16, SRZ ;  /* 0x0000000000107805 */ /* 0x000fc4000001ff00 */
[----:B-1----:R-:W-:Y:S01]  /*1370*/  CS2R R18, SRZ ;  /* 0x0000000000127805 */ /* 0x002fe2000001ff00 */
[----:B------:R-:W-:Y:S01]  /*1380*/  STL [R1+0x64], RZ ;  /* 0x000064ff01007387 */ /* 0x000fe20000100800 */
[----:B------:R-:W-:Y:S02]  /*1390*/  CS2R R20, SRZ ;  /* 0x0000000000147805 */ /* 0x000fe4000001ff00 */
[----:B------:R-:W-:Y:S02]  /*13a0*/  CS2R R22, SRZ ;  /* 0x0000000000167805 */ /* 0x000fe4000001ff00 */
[----:B------:R-:W-:Y:S01]  /*13b0*/  CS2R R152, SRZ ;  /* 0x0000000000987805 */ /* 0x000fe2000001ff00 */
[----:B------:R-:W-:Y:S01]  /*13c0*/  STL [R1+0x60], RZ ;  /* 0x000060ff01007387 */ /* 0x000fe20000100800 */
[----:B--2---:R-:W-:Y:S01]  /*13d0*/  ULEA UR14, UR11, UR14, 0x18 ;  /* 0x0000000e0b0e7291 */ /* 0x004fe2000f8ec03f */
[----:B------:R-:W-:Y:S02]  /*13e0*/  CS2R R154, SRZ ;  /* 0x00000000009a7805 */ /* 0x000fe4000001ff00 */
[----:B------:R-:W-:Y:S01]  /*13f0*/  CS2R R156, SRZ ;  /* 0x00000000009c7805 */ /* 0x000fe2000001ff00 */
[----:B------:R-:W-:Y:S01]  /*1400*/  STL [R1+0x5c], RZ ;  /* 0x00005cff01007387 */ /* 0x000fe20000100800 */
[----:B------:R-:W-:-:S02]  /*1410*/  CS2R R158, SRZ ;  /* 0x00000000009e7805 */ /* 0x000fc4000001ff00 */
[----:B------:R-:W-:Y:S02]  /*1420*/  CS2R R160, SRZ ;  /* 0x0000000000a07805 */ /* 0x000fe4000001ff00 */
[----:B------:R-:W-:Y:S02]  /*1430*/  CS2R R162, SRZ ;  /* 0x0000000000a27805 */ /* 0x000fe4000001ff00 */
[----:B0-----:R-:W-:Y:S01]  /*1440*/  LOP3.LUT R0, R0, 0x80, RZ, 0xc0, !PT ;  /* 0x0000008000007812 */ /* 0x001fe200078ec0ff */
[----:B------:R-:W-:Y:S01]  /*1450*/  STL [R1+0x58], RZ ;  /* 0x000058ff01007387 */ /* 0x000fe20000100800 */
[----:B---3--:R-:W-:Y:S02]  /*1460*/  ISETP.GE.AND P1, PT, R2, 0x1, PT ;  /* 0x000000010200780c */ /* 0x008fe40003f26270 */
[----:B------:R-:W-:Y:S02]  /*1470*/  CS2R R2, SRZ ;  /* 0x0000000000027805 */ /* 0x000fe4000001ff00 */
[----:B------:R-:W-:Y:S01]  /*1480*/  SHF.R.U32.HI R0, RZ, 0x7, R0 ;  /* 0x00000007ff007819 */ /* 0x000fe20000011600 */
[----:B------:R-:W-:Y:S01]  /*1490*/  STL [R1+0x54], RZ ;  /* 0x000054ff01007387 */ /* 0x000fe20000100800 */
[----:B------:R-:W-:-:S02]  /*14a0*/  CS2R R164, SRZ ;  /* 0x0000000000a47805 */ /* 0x000fc4000001ff00 */
[----:B------:R-:W-:Y:S02]  /*14b0*/  CS2R R166, SRZ ;  /* 0x0000000000a67805 */ /* 0x000fe4000001ff00 */
[----:B------:R-:W-:Y:S01]  /*14c0*/  CS2R R168, SRZ ;  /* 0x0000000000a87805 */ /* 0x000fe2000001ff00 */
[----:B------:R-:W-:Y:S01]  /*14d0*/  STL [R1+0x50], RZ ;  /* 0x000050ff01007387 */ /* 0x000fe20000100800 */
[----:B------:R-:W-:Y:S02]  /*14e0*/  CS2R R170, SRZ ;  /* 0x0000000000aa7805 */ /* 0x000fe4000001ff00 */
[----:B------:R-:W-:Y:S02]  /*14f0*/  CS2R R172, SRZ ;  /* 0x0000000000ac7805 */ /* 0x000fe4000001ff00 */
[----:B------:R-:W-:Y:S01]  /*1500*/  CS2R R174, SRZ ;  /* 0x0000000000ae7805 */ /* 0x000fe2000001ff00 */
[----:B------:R-:W0:Y:S01]  /*1510*/  SHFL.IDX PT, R0, R0, RZ, 0x1f ;  /* 0x00001fff00007589 */ /* 0x000e2200000e0000 */
[----:B------:R-:W-:-:S02]  /*1520*/  CS2R R176, SRZ ;  /* 0x0000000000b07805 */ /* 0x000fc4000001ff00 */
[----:B------:R-:W-:Y:S02]  /*1530*/  CS2R R178, SRZ ;  /* 0x0000000000b27805 */ /* 0x000fe4000001ff00 */
[----:B------:R-:W-:Y:S01]  /*1540*/  CS2R R180, SRZ ;  /* 0x0000000000b47805 */ /* 0x000fe2000001ff00 */
[----:B------:R1:W-:Y:S01]  /*1550*/  STL [R1+0x4c], RZ ;  /* 0x00004cff01007387 */ /* 0x0003e20000100800 */
[----:B------:R-:W-:Y:S02]  /*1560*/  CS2R R182, SRZ ;  /* 0x0000000000b67805 */ /* 0x000fe4000001ff00 */
[----:B------:R-:W-:Y:S02]  /*1570*/  CS2R R184, SRZ ;  /* 0x0000000000b87805 */ /* 0x000fe4000001ff00 */
[----:B------:R-:W-:Y:S01]  /*1580*/  CS2R R186, SRZ ;  /* 0x0000000000ba7805 */ /* 0x000fe2000001ff00 */
[----:B------:R1:W-:Y:S01]  /*1590*/  STL [R1+0x48], RZ ;  /* 0x000048ff01007387 */ /* 0x0003e20000100800 */
        /* <DEDUP_REMOVED lines=14> */
[----:B------:R-:W-:Y:S02]  /*1680*/  CS2R R210, SRZ ;  /* 0x0000000000d27805 */ /* 0x000fe4000001ff00 */
[----:B0-----:R-:W-:Y:S01]  /*1690*/  R2UR UR9, R0 ;  /* 0x00000000000972ca */ /* 0x001fe200000e0000 */
[----:B------:R1:W-:Y:S01]  /*16a0*/  STL [R1+0x38], RZ ;  /* 0x000038ff01007387 */ /* 0x0003e20000100800 */
[----:B------:R-:W-:Y:S01]  /*16b0*/  IMAD.MOV.U32 R0, RZ, RZ, RZ ;  /* 0x000000ffff007224 */ /* 0x000fe200078e00ff */
[----:B------:R-:W-:-:S02]  /*16c0*/  CS2R R212, SRZ ;  /* 0x0000000000d47805 */ /* 0x000fc4000001ff00 */
[----:B------:R-:W-:Y:S01]  /*16d0*/  CS2R R214, SRZ ;  /* 0x0000000000d67805 */ /* 0x000fe2000001ff00 */
[----:B------:R1:W-:Y:S01]  /*16e0*/  STL [R1+0x34], RZ ;  /* 0x000034ff01007387 */ /* 0x0003e20000100800 */
[----:B------:R-:W-:Y:S02]  /*16f0*/  CS2R R216, SRZ ;  /* 0x0000000000d87805 */ /* 0x000fe4000001ff00 */
[----:B------:R-:W-:Y:S02]  /*1700*/  CS2R R218, SRZ ;  /* 0x0000000000da7805 */ /* 0x000fe4000001ff00 */
[----:B------:R-:W-:Y:S01]  /*1710*/  CS2R R220, SRZ ;  /* 0x0000000000dc7805 */ /* 0x000fe2000001ff00 */
[----:B------:R1:W-:Y:S01]  /*1720*/  STL [R1+0x30], RZ ;  /* 0x000030ff01007387 */ /* 0x0003e20000100800 */
[----:B------:R-:W-:Y:S02]  /*1730*/  CS2R R222, SRZ ;  /* 0x0000000000de7805 */ /* 0x000fe4000001ff00 */
[----:B------:R-:W-:Y:S01]  /*1740*/  CS2R R224, SRZ ;  /* 0x0000000000e07805 */ /* 0x000fe2000001ff00 */
[----:B------:R-:W-:Y:S01]  /*1750*/  IMAD.MOV.U32 R226, RZ, RZ, RZ ;  /* 0x000000ffffe27224 */ /* 0x000fe200078e00ff */
[----:B------:R1:W-:Y:S01]  /*1760*/  STL [R1+0x2c], RZ ;  /* 0x00002cff01007387 */ /* 0x0003e20000100800 */
[----:B------:R-:W-:Y:S01]  /*1770*/  ULEA.HI UR10, UR9, UR9, URZ, 0x1 ;  /* 0x00000009090a7291 */ /* 0x000fe2000f8f083f */
[----:B------:R-:W-:Y:S01]  /*1780*/  IMAD.U32 R227, RZ, RZ, UR4 ;  /* 0x00000004ffe37e24 */ /* 0x000fe2000f8e00ff */
[----:B------:R-:W-:Y:S01]  /*1790*/  CS2R R24, SRZ ;  /* 0x0000000000187805 */ /* 0x000fe2000001ff00 */
[----:B------:R1:W-:Y:S01]  /*17a0*/  STL [R1+0x28], RZ ;  /* 0x000028ff01007387 */ /* 0x0003e20000100800 */
[----:B------:R-:W-:Y:S01]  /*17b0*/  ULOP3.LUT UR10, UR10, 0xffffe, URZ, 0xc0, !UPT ;  /* 0x000ffffe0a0a7892 */ /* 0x000fe2000f8ec03f */
[----:B----4-:R-:W-:-:S02]  /*17c0*/  CS2R R26, SRZ ;  /* 0x00000000001a7805 */ /* 0x010fc4000001ff00 */
[----:B------:R-:W-:Y:S01]  /*17d0*/  CS2R R28, SRZ ;  /* 0x00000000001c7805 */ /* 0x000fe2000001ff00 */
[----:B------:R1:W-:Y:S01]  /*17e0*/  STL [R1+0x24], RZ ;  /* 0x000024ff01007387 */ /* 0x0003e20000100800 */
[----:B------:R-:W-:Y:S01]  /*17f0*/  UIADD3 UR10, UR9, -UR10, URZ ;  /* 0x8000000a090a7290 */ /* 0x000fe2000fffe03f */
[----:B------:R-:W-:Y:S02]  /*1800*/  CS2R R30, SRZ ;  /* 0x00000000001e7805 */ /* 0x000fe4000001ff00 */
[----:B------:R-:W-:Y:S01]  /*1810*/  CS2R R32, SRZ ;  /* 0x0000000000207805 */ /* 0x000fe2000001ff00 */
[----:B------:R1:W-:Y:S01]  /*1820*/  STL [R1+0x20], RZ ;  /* 0x000020ff01007387 */ /* 0x0003e20000100800 */
[----:B------:R-:W-:Y:S01]  /*1830*/  ULEA UR10, UR10, UR14, 0xc ;  /* 0x0000000e0a0a7291 */ /* 0x000fe2000f8e603f */
[----:B------:R-:W-:Y:S02]  /*1840*/  CS2R R34, SRZ ;  /* 0x0000000000227805 */ /* 0x000fe4000001ff00 */
[----:B------:R-:W-:Y:S01]  /*1850*/  CS2R R36, SRZ ;  /* 0x0000000000247805 */ /* 0x000fe2000001ff00 */
[----:B------:R1:W-:Y:S01]  /*1860*/  STL [R1+0x1c], RZ ;  /* 0x00001cff01007387 */ /* 0x0003e20000100800 */
[----:B------:R-:W-:Y:S01]  /*1870*/  UIADD3 UR10, UR10, 0x100, URZ ;  /* 0x000001000a0a7890 */ /* 0x000fe2000fffe03f */
[----:B------:R-:W-:-:S02]  /*1880*/  CS2R R38, SRZ ;  /* 0x0000000000267805 */ /* 0x000fc4000001ff00 */
[----:B------:R-:W-:Y:S01]  /*1890*/  CS2R R40, SRZ ;  /* 0x0000000000287805 */ /* 0x000fe2000001ff00 */
[----:B------:R1:W-:Y:S01]  /*18a0*/  STL [R1+0x18], RZ ;  /* 0x000018ff01007387 */ /* 0x0003e20000100800 */
[----:B------:R-:W-:Y:S01]  /*18b0*/  USHF.R.U32.HI UR10, URZ, 0x4, UR10 ;  /* 0x000000043f0a7899 */ /* 0x000fe2000801160a */
[----:B------:R-:W-:Y:S02]  /*18c0*/  CS2R R42, SRZ ;  /* 0x00000000002a7805 */ /* 0x000fe4000001ff00 */
[----:B------:R-:W-:Y:S01]  /*18d0*/  CS2R R44, SRZ ;  /* 0x00000000002c7805 */ /* 0x000fe2000001ff00 */
[----:B------:R1:W-:Y:S01]  /*18e0*/  STL [R1+0x14], RZ ;  /* 0x000014ff01007387 */ /* 0x0003e20000100800 */
[----:B------:R-:W-:Y:S01]  /*18f0*/  ULOP3.LUT UR15, UR10, 0x3fff, URZ, 0xc0, !UPT ;  /* 0x00003fff0a0f7892 */ /* 0x000fe2000f8ec03f */
        /* <DEDUP_REMOVED lines=18> */
[----:B------:R1:W-:Y:S01]  /*1a20*/  STL [R1], RZ ;  /* 0x000000ff01007387 */ /* 0x0003e20000100800 */
[----:B------:R-:W-:-:S02]  /*1a30*/  CS2R R74, SRZ ;  /* 0x00000000004a7805 */ /* 0x000fc4000001ff00 */
[----:B------:R-:W-:Y:S02]  /*1a40*/  CS2R R76, SRZ ;  /* 0x00000000004c7805 */ /* 0x000fe4000001ff00 */
[----:B------:R-:W-:Y:S02]  /*1a50*/  CS2R R78, SRZ ;  /* 0x00000000004e7805 */ /* 0x000fe4000001ff00 */
[----:B------:R-:W-:Y:S02]  /*1a60*/  CS2R R80, SRZ ;  /* 0x0000000000507805 */ /* 0x000fe4000001ff00 */
[----:B------:R-:W-:Y:S02]  /*1a70*/  CS2R R82, SRZ ;  /* 0x0000000000527805 */ /* 0x000fe4000001ff00 */
[----:B------:R-:W-:Y:S02]  /*1a80*/  CS2R R84, SRZ ;  /* 0x0000000000547805 */ /* 0x000fe4000001ff00 */
        /* <DEDUP_REMOVED lines=32> */
[----:B------:R-:W-:Y:S01]  /*1c90*/  CS2R R150, SRZ ;  /* 0x0000000000967805 */ /* 0x000fe2000001ff00 */
[----:B-1----:R-:W-:Y:S06]  /*1ca0*/  @!P1 BRA `(.L_x_17) ;  /* 0x0000001000689947 */ /* 0x002fec0003800000 */
[----:B------:R-:W-:-:S06]  /*1cb0*/  UISETP.NE.AND UP0, UPT, UR21, 0x3, UPT ;  /* 0x000000031500788c */ /* 0x000fcc000bf05270 */
[----:B------:R-:W-:-:S13]  /*1cc0*/  PLOP3.LUT P2, PT, PT, PT, UP0, 0x80, 0x0 ;  /* 0x000000000000781c */ /* 0x000fda0003f4f008 */
[----:B------:R-:W-:Y:S05]  /*1cd0*/  @!P2 BRA `(.L_x_18) ;  /* 0x000000000004a947 */ /* 0x000fea0003800000 */
[----:B------:R-:W-:Y:S01]  /*1ce0*/  BPT.TRAP 0x1 ;  /* 0x000000040000795c */ /* 0x000fe20000300000 */
.L_x_18:
[----:B------:R-:W-:Y:S01]  /*1cf0*/  ULEA UR6, UR5, UR14, 0x3 ;  /* 0x0000000e05067291 */ /* 0x000fe2000f8e183f */
[----:B------:R-:W-:-:S05]  /*1d00*/  IMAD.U32 R0, RZ, RZ, UR4 ;  /* 0x00000004ff007e24 */ /* 0x000fca000f8e00ff */
[----:B------:R-:W-:-:S04]  /*1d10*/  SHF.L.U32 R0, R0, 0x1f, RZ ;  /* 0x0000001f00007819 */ /* 0x000fc800000006ff */
[----:B------:R0:W1:Y:S01]  /*1d20*/  SYNCS.PHASECHK.TRANS64.TRYWAIT P1, [UR6], R0 ;  /* 0x00000000ff0075a7 */ /* 0x0000620008020146 */
[----:B------:R-:W-:Y:S05]  /*1d30*/  @!P2 BRA `(.L_x_19) ;  /* 0x000000000004a947 */ /* 0x000fea0003800000 */
[----:B------:R-:W-:Y:S01]  /*1d40*/  BPT.TRAP 0x1 ;  /* 0x000000040000795c */ /* 0x000fe20000300000 */
.L_x_19:
[----:B-1----:R-:W-:Y:S05]  /*1d50*/  @P1 BRA `(.L_x_20) ;  /* 0x0000000000081947 */ /* 0x002fea0003800000 */
[----:B------:R-:W1:Y:S02]  /*1d60*/  SYNCS.PHASECHK.TRANS64.TRYWAIT P1, [UR6], R0 ;  /* 0x00000000ff0075a7 */ /* 0x000e640008020146 */
[----:B-1----:R-:W-:Y:S05]  /*1d70*/  @!P1 BRA `(.L_x_21) ;  /* 0x000000e000e09947 */ /* 0x002fea0003800000 */
.L_x_20:
[----:B------:R-:W-:Y:S01]  /*1d80*/  UIADD3 UR6, UR14, 0x6100, URZ ;  /* 0x000061000e067890 */ /* 0x000fe2000fffe03f */
[----:B------:R-:W-:Y:S01]  /*1d90*/  WARPGROUP.ARRIVE ;  /* 0x00000000000079c5 */ /* 0x000fe20000000000 */
[----:B------:R-:W-:Y:S01]  /*1da0*/  ULOP3.LUT UR8, UR15, 0x10000, URZ, 0xfc, !UPT ;  /* 0x000100000f087892 */ /* 0x000fe2000f8efc3f */
[----:B------:R2:W-:Y:S01]  /*1db0*/  STL [R1+0x74], RZ ;  /* 0x000074ff01007387 */ /* 0x0005e20000100800 */
[----:B------:R-:W-:Y:S01]  /*1dc0*/  USHF.R.U32.HI UR6, URZ, 0x4, UR6 ;  /* 0x000000043f067899 */ /* 0x000fe20008011606 */
[----:B01----:R-:W-:Y:S01]  /*1dd0*/  IMAD.MOV.U32 R0, RZ, RZ, RZ ;  /* 0x000000ffff007224 */ /* 0x003fe200078e00ff */
[----:B------:R-:W-:Y:S01]  /*1de0*/  ULEA UR8, UR5, UR8, 0x9 ;  /* 0x0000000805087291 */ /* 0x000fe2000f8e483f */
[----:B------:R2:W-:Y:S01]  /*1df0*/  STL [R1+0x70], RZ ;  /* 0x000070ff01007387 */ /* 0x0005e20000100800 */
[----:B------:R-:W-:Y:S01]  /*1e00*/  ULOP3.LUT UR6, UR6, 0x3fff, URZ, 0xc0, !UPT ;  /* 0x00003fff06067892 */ /* 0x000fe2000f8ec03f */
[----:B------:R-:W-:Y:S01]  /*1e10*/  CS2R R2, SRZ ;  /* 0x0000000000027805 */ /* 0x000fe2000001ff00 */
[----:B------:R-:W-:Y:S01]  /*1e20*/  UMOV UR9, 0x80000020 ;  /* 0x8000002000097882 */ /* 0x000fe20000000000 */
[----:B------:R-:W-:Y:S01]  /*1e30*/  UMOV UR11, 0x80000020 ;  /* 0x80000020000b7882 */ /* 0x000fe20000000000 */
[----:B------:R-:W-:Y:S01]  /*1e40*/  ULOP3.LUT UR6, UR6, 0x10000, URZ, 0xfc, !UPT ;  /* 0x0001000006067892 */ /* 0x000fe2000f8efc3f */
[----:B------:R2:W-:Y:S01]  /*1e50*/  STL [R1+0x6c], RZ ;  /* 0x00006cff01007387 */ /* 0x0005e20000100800 */
[----:B------:R-:W-:Y:S01]  /*1e60*/  ULDC UR7, c[0x0][0x50c] ;  /* 0x0001430000077ab9 */ /* 0x000fe20000000800 */
[----:B------:R-:W-:Y:S01]  /*1e70*/  CS2R R4, SRZ ;  /* 0x0000000000047805 */ /* 0x000fe2000001ff00 */
[----:B------:R-:W-:Y:S01]  /*1e80*/  ULEA UR10, UR5, UR6, 0xa ;  /* 0x00000006050a7291 */ /* 0x000fe2000f8e503f */
[----:B------:R2:W-:Y:S01]  /*1e90*/  STL [R1+0x68], RZ ;  /* 0x000068ff01007387 */ /* 0x0005e20000100800 */
[----:B------:R-:W-:Y:S01]  /*1ea0*/  UISETP.NE.AND UP0, UPT, UR7, 0x2, UPT ;  /* 0x000000020700788c */ /* 0x000fe2000bf05270 */
[----:B------:R-:W-:Y:S01]  /*1eb0*/  CS2R R6, SRZ ;  /* 0x0000000000067805 */ /* 0x000fe2000001ff00 */
[----:B------:R-:W-:Y:S01]  /*1ec0*/  UMOV UR6, 0x2 ;  /* 0x0000000200067882 */ /* 0x000fe20000000000 */
[----:B------:R2:W-:Y:S01]  /*1ed0*/  STL [R1+0x64], RZ ;  /* 0x000064ff01007387 */ /* 0x0005e20000100800 */
[----:B------:R-:W-:Y:S01]  /*1ee0*/  USEL UR7, URZ, 0x1, UP0 ;  /* 0x000000013f077887 */ /* 0x000fe20008000000 */
[----:B------:R-:W-:-:S02]  /*1ef0*/  CS2R R8, SRZ ;  /* 0x0000000000087805 */ /* 0x000fc4000001ff00 */
[----:B------:R-:W-:Y:S01]  /*1f00*/  CS2R R10, SRZ ;  /* 0x00000000000a7805 */ /* 0x000fe2000001ff00 */
[----:B------:R-:W-:Y:S01]  /*1f10*/  QGMMA.64x256x32.F32.E5M2.E5M2 R24, gdesc[UR8], RZ, !UPT ;  /* 0x03e00000081879f3 */ /* 0x000fe2000c7038ff */
[----:B------:R2:W-:Y:S01]  /*1f20*/  STL [R1+0x60], RZ ;  /* 0x000060ff01007387 */ /* 0x0005e20000100800 */
[----:B------:R-:W-:Y:S01]  /*1f30*/  UIADD3 UR8, UR8, 0x2, URZ ;  /* 0x0000000208087890 */ /* 0x000fe2000fffe03f */
[----:B------:R-:W-:Y:S01]  /*1f40*/  ISETP.NE.AND P1, PT, RZ, UR7, PT ;  /* 0x00000007ff007c0c */ /* 0x000fe2000bf25270 */
[----:B------:R-:W-:Y:S01]  /*1f50*/  UIADD3 UR10, UR10, 0x2, URZ ;  /* 0x000000020a0a7890 */ /* 0x000fe2000fffe03f */
[----:B------:R2:W-:Y:S01]  /*1f60*/  STL [R1+0x5c], RZ ;  /* 0x00005cff01007387 */ /* 0x0005e20000100800 */
[----:B------:R-:W-:Y:S01]  /*1f70*/  UMOV UR9, 0x80000020 ;  /* 0x8000002000097882 */ /* 0x000fe20000000000 */
[----:B------:R-:W-:Y:S01]  /*1f80*/  UMOV UR11, 0x80000020 ;  /* 0x80000020000b7882 */ /* 0x000fe20000000000 */
        /* <DEDUP_REMOVED lines=58> */
[----:B------:R-:W-:-:S03]  /*2330*/  IMAD.MOV.U32 R226, RZ, RZ, RZ ;  /* 0x000000ffffe27224 */ /* 0x000fc600078e00ff */
[----:B------:R2:W-:Y:S04]  /*2340*/  STL [R1+0x1c], RZ ;  /* 0x00001cff01007387 */ /* 0x0005e80000100800 */
[----:B------:R2:W-:Y:S04]  /*2350*/  STL [R1+0x18], RZ ;  /* 0x000018ff01007387 */ /* 0x0005e80000100800 */
[----:B------:R2:W-:Y:S04]  /*2360*/  STL [R1+0x14], RZ ;  /* 0x000014ff01007387 */ /* 0x0005e80000100800 */
[----:B------:R2:W-:Y:S04]  /*2370*/  STL [R1+0x10], RZ ;  /* 0x000010ff01007387 */ /* 0x0005e80000100800 */
[----:B------:R2:W-:Y:S04]  /*2380*/  STL [R1+0xc], RZ ;  /* 0x00000cff01007387 */ /* 0x0005e80000100800 */
[----:B------:R2:W-:Y:S04]  /*2390*/  STL [R1+0x8], RZ ;  /* 0x000008ff01007387 */ /* 0x0005e80000100800 */
[----:B------:R2:W-:Y:S04]  /*23a0*/  STL [R1+0x4], RZ ;  /* 0x000004ff01007387 */ /* 0x0005e80000100800 */
[----:B------:R2:W-:Y:S01]  /*23b0*/  STL [R1], RZ ;  /* 0x000000ff01007387 */ /* 0x0005e20000100800 */
[----:B------:R-:W-:Y:S01]  /*23c0*/  QGMMA.64x256x32.F32.E5M2.E5M2 R24, gdesc[UR8], R24, gsb0 ;  /* 0x03e00000081879f3 */ /* 0x000fe20008003818 */
[----:B------:R-:W-:Y:S05]  /*23d0*/  @!P1 BRA `(.L_x_22) ;  /* 0x0000000800809947 */ /* 0x000fea0003800000 */
[----:B------:R-:W-:Y:S02]  /*23e0*/  WARPGROUP.DEPBAR.LE gsb0, 0x0 ;  /* 0x00008000000079c5 */ /* 0x000fe40000010000 */
[----:B------:R-:W-:-:S01]  /*23f0*/  FADD R227, RZ, R122 ;  /* 0x0000007affe37221 */ /* 0x000fc20000000000 */
[----:B------:R-:W-:Y:S01]  /*2400*/  FADD R226, RZ, R24 ;  /* 0x00000018ffe27221 */ /* 0x000fe20000000000 */
[----:B------:R-:W-:-:S01]  /*2410*/  FADD R225, RZ, R25 ;  /* 0x00000019ffe17221 */ /* 0x000fc20000000000 */
[----:B------:R-:W-:Y:S01]  /*2420*/  FADD R224, RZ, R26 ;  /* 0x0000001affe07221 */ /* 0x000fe20000000000 */
[----:B------:R-:W-:-:S01]  /*2430*/  FADD R223, RZ, R27 ;  /* 0x0000001bffdf7221 */ /* 0x000fc20000000000 */
[----:B------:R0:W-:Y:S01]  /*2440*/  STL [R1], R227 ;  /* 0x000000e301007387 */ /* 0x0001e20000100800 */
[----:B------:R-:W-:-:S01]  /*2450*/  FADD R222, RZ, R28 ;  /* 0x0000001cffde7221 */ /* 0x000fc20000000000 */
[----:B------:R-:W-:Y:S01]  /*2460*/  FADD R221, RZ, R29 ;  /* 0x0000001dffdd7221 */ /* 0x000fe20000000000 */
[----:B------:R-:W-:-:S01]  /*2470*/  FADD R220, RZ, R30 ;  /* 0x0000001effdc7221 */ /* 0x000fc20000000000 */
[----:B------:R-:W-:Y:S01]  /*2480*/  FADD R219, RZ, R31 ;  /* 0x0000001fffdb7221 */ /* 0x000fe20000000000 */
[----:B------:R-:W-:-:S01]  /*2490*/  FADD R218, RZ, R32 ;  /* 0x00000020ffda7221 */ /* 0x000fc20000000000 */
[----:B------:R-:W-:Y:S01]  /*24a0*/  FADD R217, RZ, R33 ;  /* 0x00000021ffd97221 */ /* 0x000fe20000000000 */
[----:B------:R-:W-:-:S01]  /*24b0*/  FADD R216, RZ, R34 ;  /* 0x00000022ffd87221 */ /* 0x000fc20000000000 */
[----:B------:R-:W-:Y:S01]  /*24c0*/  FADD R215, RZ, R35 ;  /* 0x00000023ffd77221 */ /* 0x000fe20000000000 */
[----:B------:R-:W-:-:S01]  /*24d0*/  FADD R214, RZ, R36 ;  /* 0x00000024ffd67221 */ /* 0x000fc20000000000 */
[----:B0-----:R-:W-:Y:S01]  /*24e0*/  FADD R227, RZ, R123 ;  /* 0x0000007bffe37221 */ /* 0x001fe20000000000 */
[----:B------:R-:W-:-:S01]  /*24f0*/  FADD R213, RZ, R37 ;  /* 0x00000025ffd57221 */ /* 0x000fc20000000000 */
[----:B------:R-:W-:Y:S01]  /*2500*/  FADD R212, RZ, R38 ;  /* 0x00000026ffd47221 */ /* 0x000fe20000000000 */
[----:B------:R-:W-:-:S01]  /*2510*/  FADD R211, RZ, R39 ;  /* 0x00000027ffd37221 */ /* 0x000fc20000000000 */
[----:B------:R-:W-:Y:S01]  /*2520*/  FADD R210, RZ, R40 ;  /* 0x00000028ffd27221 */ /* 0x000fe20000000000 */
[----:B------:R0:W-:Y:S01]  /*2530*/  STL [R1+0x4], R227 ;  /* 0x000004e301007387 */ /* 0x0001e20000100800 */
        /* <DEDUP_REMOVED lines=93> */
[----:B------:R-:W-:Y:S01]  /*2b10*/  UMOV UR6, URZ ;  /* 0x0000003f00067c82 */ /* 0x000fe20008000000 */
[----:B0-----:R-:W-:-:S05]  /*2b20*/  FADD R227, RZ, R130 ;  /* 0x00000082ffe37221 */ /* 0x001fca0000000000 */
[----:B------:R0:W-:Y:S02]  /*2b30*/  STL [R1+0x20], R227 ;  /* 0x000020e301007387 */ /* 0x0001e40000100800 */
        /* <DEDUP_REMOVED lines=42> */
.L_x_22:
[----:B------:R-:W-:-:S04]  /*2de0*/  UIADD3 UR18, UR5, 0x1, URZ ;  /* 0x0000000105127890 */ /* 0x000fc8000fffe03f */
[----:B------:R-:W-:-:S04]  /*2df0*/  UISETP.NE.AND UP0, UPT, UR18, 0x3, UPT ;  /* 0x000000031200788c */ /* 0x000fc8000bf05270 */
[----:B------:R-:W-:Y:S02]  /*2e00*/  USEL UR8, URZ, 0x1, UP0 ;  /* 0x000000013f087887 */ /* 0x000fe40008000000 */
[----:B------:R-:W-:Y:S02]  /*2e10*/  USEL UR18, UR18, URZ, UP0 ;  /* 0x0000003f12127287 */ /* 0x000fe40008000000 */
[----:B------:R-:W-:-:S06]  /*2e20*/  ULOP3.LUT UR8, UR4, UR8, URZ, 0x3c, !UPT ;  /* 0x0000000804087292 */ /* 0x000fcc000f8e3c3f */
[----:B0-----:R-:W-:Y:S01]  /*2e30*/  IMAD.U32 R227, RZ, RZ, UR8 ;  /* 0x00000008ffe37e24 */ /* 0x001fe2000f8e00ff */
[----:B------:R-:W-:-:S06]  /*2e40*/  UMOV UR8, 0x1 ;  /* 0x0000000100087882 */ /* 0x000fcc0000000000 */
.L_x_17:
[----:B------:R-:W-:-:S04]  /*2e50*/  UISETP.LT.AND UP0, UPT, UR12, 0x1, UPT ;  /* 0x000000010c00788c */ /* 0x000fc8000bf01270 */
[----:B------:R-:W-:-:S04]  /*2e60*/  USEL UR9, UR12, 0x1, UP0 ;  /* 0x000000010c097887 */ /* 0x000fc80008000000 */
[----:B------:R-:W-:-:S04]  /*2e70*/  UIADD3 UR9, UR12, -UR9, URZ ;  /* 0x800000090c097290 */ /* 0x000fc8000fffe03f */
[----:B------:R-:W-:-:S06]  /*2e80*/  UISETP.GE.AND UP0, UPT, UR9, 0x1, UPT ;  /* 0x000000010900788c */ /* 0x000fcc000bf06270 */
[----:B------:R-:W-:-:S13]  /*2e90*/  PLOP3.LUT P1, PT, PT, PT, UP0, 0x80, 0x0 ;  /* 0x000000000000781c */ /* 0x000fda0003f2f008 */
[----:B------:R-:W-:Y:S05]  /*2ea0*/  @!P1 BRA `(.L_x_23) ;  /* 0x0000001000949947 */ /* 0x000fea0003800000 */
[----:B------:R-:W-:Y:S01]  /*2eb0*/  IMAD.U32 R228, RZ, RZ, UR9 ;  /* 0x00000009ffe47e24 */ /* 0x000fe2000f8e00ff */
[----:B------:R-:W-:Y:S01]  /*2ec0*/  UMOV UR23, UR5 ;  /* 0x0000000500177c82 */ /* 0x000fe20008000000 */
[----:B------:R-:W-:-:S05]  /*2ed0*/  ULDC UR24, c[0x0][0x50c] ;  /* 0x0001430000187ab9 */ /* 0x000fca0000000800 */
.L_x_31:
[----:B------:R-:W-:-:S06]  /*2ee0*/  UISETP.NE.AND UP0, UPT, UR21, 0x3, UPT ;  /* 0x000000031500788c */ /* 0x000fcc000bf05270 */
[----:B------:R-:W-:-:S13]  /*2ef0*/  PLOP3.LUT P2, PT, PT, PT, UP0, 0x80, 0x0 ;  /* 0x000000000000781c */ /* 0x000fda0003f4f008 */
[----:B01---5:R-:W-:Y:S05]  /*2f00*/  @!P2 BRA `(.L_x_24) ;  /* 0x000000000004a947 */ /* 0x023fea0003800000 */
[----:B------:R-:W-:Y:S01]  /*2f10*/  BPT.TRAP 0x1 ;  /* 0x000000040000795c */ /* 0x000fe20000300000 */
.L_x_24:
[----:B------:R-:W0:Y:S01]  /*2f20*/  S2UR UR9, SR_CgaCtaId ;  /* 0x00000000000979c3 */ /* 0x000e220000008800 */
[----:B------:R-:W-:Y:S01]  /*2f30*/  UMOV UR14, 0x400 ;  /* 0x00000400000e7882 */ /* 0x000fe20000000000 */
[----:B------:R-:W-:Y:S01]  /*2f40*/  SHF.L.U32 R229, R227, 0x1f, RZ ;  /* 0x0000001fe3e57819 */ /* 0x000fe200000006ff */
[----:B0-----:R-:W-:-:S04]  /*2f50*/  ULEA UR14, UR9, UR14, 0x18 ;  /* 0x0000000e090e7291 */ /* 0x001fc8000f8ec03f */
[----:B------:R-:W-:-:S09]  /*2f60*/  ULEA UR9, UR18, UR14, 0x3 ;  /* 0x0000000e12097291 */ /* 0x000fd2000f8e183f */
[----:B------:R0:W1:Y:S01]  /*2f70*/  SYNCS.PHASECHK.TRANS64.TRYWAIT P1, [UR9], R229 ;  /* 0x000000e5ff0075a7 */ /* 0x0000620008020149 */
[----:B------:R-:W-:Y:S05]  /*2f80*/  @!P2 BRA `(.L_x_25) ;  /* 0x000000000004a947 */ /* 0x000fea0003800000 */
[----:B------:R-:W-:Y:S01]  /*2f90*/  BPT.TRAP 0x1 ;  /* 0x000000040000795c */ /* 0x000fe20000300000 */
.L_x_25:
[----:B-1----:R-:W-:Y:S05]  /*2fa0*/  @P1 BRA `(.L_x_26) ;  /* 0x0000000000081947 */ /* 0x002fea0003800000 */
[----:B------:R-:W1:Y:S02]  /*2fb0*/  SYNCS.PHASECHK.TRANS64.TRYWAIT P1, [UR9], R229 ;  /* 0x000000e5ff0075a7 */ /* 0x000e640008020149 */
[----:B-1----:R-:W-:Y:S05]  /*2fc0*/  @!P1 BRA `(.L_x_27) ;  /* 0x000000d000649947 */ /* 0x002fea0003800000 */
.L_x_26:
[----:B------:R-:W-:Y:S01]  /*2fd0*/  UIADD3 UR9, UR14, 0x6100, URZ ;  /* 0x000061000e097890 */ /* 0x000fe2000fffe03f */
[----:B------:R-:W-:Y:S01]  /*2fe0*/  WARPGROUP.ARRIVE ;  /* 0x00000000000079c5 */ /* 0x000fe20000000000 */
[----:B------:R-:W-:Y:S02]  /*2ff0*/  UISETP.NE.AND UP0, UPT, UR7, URZ, UPT ;  /* 0x0000003f0700728c */ /* 0x000fe4000bf05270 */
[----:B------:R-:W-:Y:S02]  /*3000*/  USHF.R.U32.HI UR9, URZ, 0x4, UR9 ;  /* 0x000000043f097899 */ /* 0x000fe40008011609 */
[----:B------:R-:W-:Y:S02]  /*3010*/  USEL UR8, UR8, URZ, !UP0 ;  /* 0x0000003f08087287 */ /* 0x000fe4000c000000 */
[----:B------:R-:W-:Y:S02]  /*3020*/  ULOP3.LUT UR9, UR9, 0x3fff, URZ, 0xc0, !UPT ;  /* 0x00003fff09097892 */ /* 0x000fe4000f8ec03f */
[----:B------:R-:W-:-:S02]  /*3030*/  ULOP3.LUT UR7, UR15, 0x10000, URZ, 0xfc, !UPT ;  /* 0x000100000f077892 */ /* 0x000fc4000f8efc3f */
[----:B------:R-:W-:Y:S02]  /*3040*/  ULOP3.LUT UR9, UR9, 0x10000, URZ, 0xfc, !UPT ;  /* 0x0001000009097892 */ /* 0x000fe4000f8efc3f */
[----:B------:R-:W-:Y:S02]  /*3050*/  UISETP.NE.U32.AND UP0, UPT, UR8, URZ, UPT ;  /* 0x0000003f0800728c */ /* 0x000fe4000bf05070 */
[----:B------:R-:W-:Y:S02]  /*3060*/  ULEA UR8, UR18, UR7, 0x9 ;  /* 0x0000000712087291 */ /* 0x000fe4000f8e483f */
[----:B------:R-:W-:Y:S01]  /*3070*/  ULEA UR10, UR18, UR9, 0xa ;  /* 0x00000009120a7291 */ /* 0x000fe2000f8e503f */
[----:B------:R-:W-:Y:S02]  /*3080*/  UMOV UR11, 0x80000020 ;  /* 0x80000020000b7882 */ /* 0x000fe40000000000 */
[----:B------:R-:W-:Y:S01]  /*3090*/  UMOV UR9, 0x80000020 ;  /* 0x8000002000097882 */ /* 0x000fe20000000000 */
[----:B------:R-:W-:-:S05]  /*30a0*/  UIADD3 UR6, UR6, 0x2, URZ ;  /* 0x0000000206067890 */ /* 0x000fca000fffe03f */
[----:B------:R-:W-:Y:S01]  /*30b0*/  QGMMA.64x256x32.F32.E5M2.E5M2 R24, gdesc[UR8], R24, UP0 ;  /* 0x03e00000081879f3 */ /* 0x000fe2000bf03818 */
[----:B------:R-:W-:Y:S02]  /*30c0*/  UIADD3 UR8, UR8, 0x2, URZ ;  /* 0x0000000208087890 */ /* 0x000fe4000fffe03f */
[----:B------:R-:W-:Y:S01]  /*30d0*/  UIADD3 UR10, UR10, 0x2, URZ ;  /* 0x000000020a0a7890 */ /* 0x000fe2000fffe03f */
[----:B------:R-:W-:Y:S01]  /*30e0*/  UMOV UR9, 0x80000020 ;  /* 0x8000002000097882 */ /* 0x000fe20000000000 */
[----:B------:R-:W-:Y:S01]  /*30f0*/  UMOV UR11, 0x80000020 ;  /* 0x80000020000b7882 */ /* 0x000fe20000000000 */
[----:B------:R-:W-:-:S04]  /*3100*/  UISETP.NE.AND UP0, UPT, UR6, UR24, UPT ;  /* 0x000000180600728c */ /* 0x000fc8000bf05270 */
[----:B------:R-:W-:-:S06]  /*3110*/  USEL UR7, URZ, 0x1, UP0 ;  /* 0x000000013f077887 */ /* 0x000fcc0008000000 */
[----:B------:R-:W-:-:S12]  /*3120*/  ISETP.NE.AND P1, PT, RZ, UR7, PT ;  /* 0x00000007ff007c0c */ /* 0x000fd8000bf25270 */
[----:B------:R-:W-:Y:S03]  /*3130*/  QGMMA.64x256x32.F32.E5M2.E5M2 R24, gdesc[UR8], R24, gsb0 ;  /* 0x03e00000081879f3 */ /* 0x000fe60008003818 */
[----:B------:R-:W-:Y:S02]  /*3140*/  WARPGROUP.DEPBAR.LE gsb0, 0x1 ;  /* 0x00008000000079c5 */ /* 0x000fe40000010100 */
[----:B------:R-:W-:Y:S05]  /*3150*/  @!P1 BRA `(.L_x_28) ;  /* 0x0000000c00809947 */ /* 0x000fea0003800000 */
[----:B------:R-:W-:Y:S02]  /*3160*/  WARPGROUP.DEPBAR.LE gsb0, 0x0 ;  /* 0x00008000000079c5 */ /* 0x000fe40000010000 */
[----:B------:R-:W-:-:S01]  /*3170*/  FADD R226, R24, R226 ;  /* 0x000000e218e27221 */ /* 0x000fc20000000000 */
[----:B------:R-:W-:Y:S01]  /*3180*/  FADD R225, R25, R225 ;  /* 0x000000e119e17221 */ /* 0x000fe20000000000 */
[----:B------:R1:W-:Y:S01]  /*3190*/  STL [R1+0x8c], R227 ;  /* 0x00008ce301007387 */ /* 0x0003e20000100800 */
[----:B------:R-:W-:-:S01]  /*31a0*/  FADD R224, R26, R224 ;  /* 0x000000e01ae07221 */ /* 0x000fc20000000000 */
[----:B------:R-:W-:Y:S01]  /*31b0*/  FADD R223, R27, R223 ;  /* 0x000000df1bdf7221 */ /* 0x000fe20000000000 */
[----:B------:R-:W-:-:S01]  /*31c0*/  FADD R222, R28, R222 ;  /* 0x000000de1cde7221 */ /* 0x000fc20000000000 */
[----:B------:R-:W-:Y:S01]  /*31d0*/  FADD R221, R29, R221 ;  /* 0x000000dd1ddd7221 */ /* 0x000fe20000000000 */
[----:B-1----:R-:W3:Y:S04]  /*31e0*/  LDL.LU R227, [R1+0x30] ;  /* 0x0000300001e37983 */ /* 0x002ee80000300800 */
[----:B------:R1:W-:Y:S01]  /*31f0*/  STL [R1+0x90], R226 ;  /* 0x000090e201007387 */ /* 0x0003e20000100800 */
[----:B------:R-:W-:-:S01]  /*3200*/  FADD R220, R30, R220 ;  /* 0x000000dc1edc7221 */ /* 0x000fc20000000000 */
[----:B------:R-:W-:-:S02]  /*3210*/  FADD R219, R31, R219 ;  /* 0x000000db1fdb7221 */ /* 0x000fc40000000000 */
[----:B-1----:R-:W4:Y:S04]  /*3220*/  LDL.LU R226, [R1+0x2c] ;  /* 0x00002c0001e27983 */ /* 0x002f280000300800 */
[----:B------:R1:W-:Y:S01]  /*3230*/  STL [R1+0x94], R225 ;  /* 0x000094e101007387 */ /* 0x0003e20000100800 */
[----:B------:R-:W-:-:S03]  /*3240*/  FADD R218, R32, R218 ;  /* 0x000000da20da7221 */ /* 0x000fc60000000000 */
[----:B-1----:R-:W2:Y:S04]  /*3250*/  LDL.LU R225, [R1+0x28] ;  /* 0x0000280001e17983 */ /* 0x002ea80000300800 */
        /* <DEDUP_REMOVED lines=9> */
[----:B------:R1:W-:Y:S04]  /*32f0*/  STL [R1+0xa4], R221 ;  /* 0x0000a4dd01007387 */ /* 0x0003e80000100800 */
        /* <DEDUP_REMOVED lines=12> */
[----:B-1----:R-:W2:Y:S01]  /*33c0*/  LDL.LU R215, [R1] ;  /* 0x0000000001d77983 */ /* 0x002ea20000300800 */
[----:B------:R-:W-:-:S01]  /*33d0*/  FADD R214, R36, R214 ;  /* 0x000000d624d67221 */ /* 0x000fc20000000000 */
[----:B------:R-:W-:Y:S01]  /*33e0*/  FADD R213, R37, R213 ;  /* 0x000000d525d57221 */ /* 0x000fe20000000000 */
[----:B------:R-:W-:-:S01]  /*33f0*/  FADD R212, R38, R212 ;  /* 0x000000d426d47221 */ /* 0x000fc20000000000 */
[----:B------:R-:W-:Y:S01]  /*3400*/  FADD R211, R39, R211 ;  /* 0x000000d327d37221 */ /* 0x000fe20000000000 */
[----:B------:R-:W-:-:S01]  /*3410*/  FADD R210, R40, R210 ;  /* 0x000000d228d27221 */ /* 0x000fc20000000000 */
[----:B------:R-:W-:Y:S01]  /*3420*/  STL [R1+0xc0], R214 ;  /* 0x0000c0d601007387 */ /* 0x000fe20000100800 */
        /* <DEDUP_REMOVED lines=11> */
[----:B------:R1:W-:Y:S01]  /*34e0*/  STL [R1+0xcc], R211 ;  /* 0x0000ccd301007387 */ /* 0x0003e20000100800 */
[----:B------:R-:W-:-:S01]  /*34f0*/  FADD R200, R50, R200 ;  /* 0x000000c832c87221 */ /* 0x000fc20000000000 */
[----:B------:R-:W-:Y:S01]  /*3500*/  FADD R199, R51, R199 ;  /* 0x000000c733c77221 */ /* 0x000fe20000000000 */
        /* <DEDUP_REMOVED lines=69> */
[----:B-----5:R-:W-:Y:S01]  /*3960*/  FADD R0, R121, R0 ;  /* 0x0000000079007221 */ /* 0x020fe20000000000 */
[----:B---3--:R-:W-:-:S01]  /*3970*/  FADD R227, R134, R227 ;  /* 0x000000e386e37221 */ /* 0x008fc20000000000 */
[----:B----4-:R-:W-:Y:S01]  /*3980*/  FADD R226, R133, R226 ;  /* 0x000000e285e27221 */ /* 0x010fe20000000000 */
[----:B--2---:R-:W-:-:S01]  /*3990*/  FADD R225, R132, R225 ;  /* 0x000000e184e17221 */ /* 0x004fc20000000000 */
        /* <DEDUP_REMOVED lines=9> */
[----:B------:R-:W-:-:S05]  /*3a30*/  FADD R215, R122, R215 ;  /* 0x000000d77ad77221 */ /* 0x000fca0000000000 */
[----:B------:R2:W-:Y:S04]  /*3a40*/  STL [R1], R215 ;  /* 0x000000d701007387 */ /* 0x0005e80000100800 */
[----:B------:R3:W-:Y:S04]  /*3a50*/  STL [R1+0x4], R216 ;  /* 0x000004d801007387 */ /* 0x0007e80000100800 */
        /* <DEDUP_REMOVED lines=8> */
[----:B-1----:R-:W4:Y:S04]  /*3ae0*/  LDL.LU R211, [R1+0x34] ;  /* 0x0000340001d37983 */ /* 0x002f280000300800 */
[----:B------:R1:W-:Y:S04]  /*3af0*/  STL [R1+0x28], R225 ;  /* 0x000028e101007387 */ /* 0x0003e80000100800 */
[----:B------:R-:W4:Y:S04]  /*3b00*/  LDL.LU R212, [R1+0x38] ;  /* 0x0000380001d47983 */ /* 0x000f280000300800 */
[----:B------:R1:W-:Y:S04]  /*3b10*/  STL [R1+0x2c], R226 ;  /* 0x00002ce201007387 */ /* 0x0003e80000100800 */
[----:B------:R-:W4:Y:S04]  /*3b20*/  LDL.LU R213, [R1+0x3c] ;  /* 0x00003c0001d57983 */ /* 0x000f280000300800 */
[----:B------:R1:W-:Y:S04]  /*3b30*/  STL [R1+0x30], R227 ;  /* 0x000030e301007387 */ /* 0x0003e80000100800 */
[----:B------:R-:W4:Y:S04]  /*3b40*/  LDL.LU R214, [R1+0x40] ;  /* 0x0000400001d67983 */ /* 0x000f280000300800 */
[----:B--2---:R-:W2:Y:S04]  /*3b50*/  LDL.LU R215, [R1+0x44] ;  /* 0x0000440001d77983 */ /* 0x004ea80000300800 */
[----:B---3--:R-:W3:Y:S04]  /*3b60*/  LDL.LU R216, [R1+0x48] ;  /* 0x0000480001d87983 */ /* 0x008ee80000300800 */
[----:B----4-:R-:W4:Y:S04]  /*3b70*/  LDL.LU R217, [R1+0x4c] ;  /* 0x00004c0001d97983 */ /* 0x010f280000300800 */
[----:B0-----:R-:W4:Y:S04]  /*3b80*/  LDL.LU R218, [R1+0x50] ;  /* 0x0000500001da7983 */ /* 0x001f280000300800 */
[----:B------:R-:W4:Y:S04]  /*3b90*/  LDL.LU R219, [R1+0x54] ;  /* 0x0000540001db7983 */ /* 0x000f280000300800 */
[----:B------:R-:W4:Y:S04]  /*3ba0*/  LDL.LU R220, [R1+0x58] ;  /* 0x0000580001dc7983 */ /* 0x000f280000300800 */
[----:B------:R-:W4:Y:S04]  /*3bb0*/  LDL.LU R221, [R1+0x5c] ;  /* 0x00005c0001dd7983 */ /* 0x000f280000300800 */
[----:B------:R-:W4:Y:S04]  /*3bc0*/  LDL.LU R222, [R1+0x60] ;  /* 0x0000600001de7983 */ /* 0x000f280000300800 */
[----:B------:R-:W4:Y:S04]  /*3bd0*/  LDL.LU R223, [R1+0x64] ;  /* 0x0000640001df7983 */ /* 0x000f280000300800 */
[----:B------:R-:W4:Y:S04]  /*3be0*/  LDL.LU R224, [R1+0x68] ;  /* 0x0000680001e07983 */ /* 0x000f280000300800 */
[----:B-1----:R-:W4:Y:S04]  /*3bf0*/  LDL.LU R225, [R1+0x6c] ;  /* 0x00006c0001e17983 */ /* 0x002f280000300800 */
[----:B------:R-:W4:Y:S04]  /*3c00*/  LDL.LU R226, [R1+0x70] ;  /* 0x0000700001e27983 */ /* 0x000f280000300800 */
[----:B------:R-:W4:Y:S01]  /*3c10*/  LDL.LU R227, [R1+0x74] ;  /* 0x0000740001e37983 */ /* 0x000f220000300800 */
[----:B------:R-:W-:-:S05]  /*3c20*/  FADD R211, R135, R211 ;  /* 0x000000d387d37221 */ /* 0x000fca0000000000 */
[----:B------:R0:W-:Y:S01]  /*3c30*/  STL [R1+0x34], R211 ;  /* 0x000034d301007387 */ /* 0x0001e20000100800 */
[----:B------:R-:W-:-:S03]  /*3c40*/  FADD R212, R136, R212 ;  /* 0x000000d488d47221 */ /* 0x000fc60000000000 */
[----:B0-----:R1:W5:Y:S01]  /*3c50*/  LDL.LU R211, [R1+0xcc] ;  /* 0x0000cc0001d37983 */ /* 0x0013620000300800 */
[----:B------:R-:W-:-:S03]  /*3c60*/  FADD R213, R137, R213 ;  /* 0x000000d589d57221 */ /* 0x000fc60000000000 */
[----:B------:R0:W-:Y:S01]  /*3c70*/  STL [R1+0x38], R212 ;  /* 0x000038d401007387 */ /* 0x0001e20000100800 */
[----:B------:R-:W-:-:S01]  /*3c80*/  FADD R214, R138, R214 ;  /* 0x000000d68ad67221 */ /* 0x000fc20000000000 */
[----:B--2---:R-:W-:Y:S02]  /*3c90*/  FADD R215, R139, R215 ;  /* 0x000000d78bd77221 */ /* 0x004fe40000000000 */
[----:B0-----:R1:W5:Y:S01]  /*3ca0*/  LDL.LU R212, [R1+0xc8] ;  /* 0x0000c80001d47983 */ /* 0x0013620000300800 */
[----:B---3--:R-:W-:-:S03]  /*3cb0*/  FADD R216, R140, R216 ;  /* 0x000000d88cd87221 */ /* 0x008fc60000000000 */
[----:B------:R0:W-:Y:S01]  /*3cc0*/  STL [R1+0x3c], R213 ;  /* 0x00003cd501007387 */ /* 0x0001e20000100800 */
[----:B----4-:R-:W-:-:S03]  /*3cd0*/  FADD R217, R141, R217 ;  /* 0x000000d98dd97221 */ /* 0x010fc60000000000 */
[----:B0-----:R1:W5:Y:S01]  /*3ce0*/  LDL.LU R213, [R1+0xc4] ;  /* 0x0000c40001d57983 */ /* 0x0013620000300800 */
[----:B------:R-:W-:-:S03]  /*3cf0*/  FADD R218, R142, R218 ;  /* 0x000000da8eda7221 */ /* 0x000fc60000000000 */
[----:B------:R0:W-:Y:S01]  /*3d00*/  STL [R1+0x40], R214 ;  /* 0x000040d601007387 */ /* 0x0001e20000100800 */
[----:B------:R-:W-:-:S01]  /*3d10*/  FADD R219, R143, R219 ;  /* 0x000000db8fdb7221 */ /* 0x000fc20000000000 */
[----:B------:R-:W-:Y:S02]  /*3d20*/  FADD R220, R144, R220 ;  /* 0x000000dc90dc7221 */ /* 0x000fe40000000000 */
[----:B0-----:R1:W5:Y:S04]  /*3d30*/  LDL.LU R214, [R1+0xc0] ;  /* 0x0000c00001d67983 */ /* 0x0013680000300800 */
[----:B------:R0:W-:Y:S01]  /*3d40*/  STL [R1+0x44], R215 ;  /* 0x000044d701007387 */ /* 0x0001e20000100800 */
[----:B------:R-:W-:-:S01]  /*3d50*/  FADD R221, R145, R221 ;  /* 0x000000dd91dd7221 */ /* 0x000fc20000000000 */
[----:B------:R-:W-:-:S02]  /*3d60*/  FADD R222, R146, R222 ;  /* 0x000000de92de7221 */ /* 0x000fc40000000000 */
[----:B0-----:R1:W5:Y:S04]  /*3d70*/  LDL.LU R215, [R1+0xbc] ;  /* 0x0000bc0001d77983 */ /* 0x0013680000300800 */
[----:B------:R0:W-:Y:S01]  /*3d80*/  STL [R1+0x48], R216 ;  /* 0x000048d801007387 */ /* 0x0001e20000100800 */
[----:B------:R-:W-:-:S03]  /*3d90*/  FADD R223, R147, R223 ;  /* 0x000000df93df7221 */ /* 0x000fc60000000000 */
        /* <DEDUP_REMOVED lines=13> */
[----:B------:R0:W-:Y:S04]  /*3e70*/  STL [R1+0x5c], R221 ;  /* 0x00005cdd01007387 */ /* 0x0001e80000100800 */
        /* <DEDUP_REMOVED lines=12> */
[----:B0-----:R1:W5:Y:S01]  /*3f40*/  LDL.LU R227, [R1+0x8c] ;  /* 0x00008c0001e37983 */ /* 0x0013620000300800 */
[----:B------:R-:W-:-:S05]  /*3f50*/  UMOV UR6, URZ ;  /* 0x0000003f00067c82 */ /* 0x000fca0008000000 */
.L_x_28:
[----:B------:R-:W-:Y:S05]  /*3f60*/  @!P2 BRA `(.L_x_29) ;  /* 0x000000000004a947 */ /* 0x000fea0003800000 */
[----:B------:R-:W-:Y:S01]  /*3f70*/  BPT.TRAP 0x1 ;  /* 0x000000040000795c */ /* 0x000fe20000300000 */
.L_x_29:
[----:B-----5:R3:W-:Y:S04]  /*3f80*/  STL [R1+0x8c], R0 ;  /* 0x00008c0001007387 */ /* 0x0207e80000100800 */
[----:B---3--:R-:W3:Y:S01]  /*3f90*/  LDL R0, [R1+0x78] ;  /* 0x0000780001007983 */ /* 0x008ee20000100800 */
[----:B0-----:R-:W-:-:S05]  /*3fa0*/  IMAD.U32 R229, RZ, RZ, UR23 ;  /* 0x00000017ffe57e24 */ /* 0x001fca000f8e00ff */
[----:B------:R-:W-:-:S05]  /*3fb0*/  @P0 LEA R229, R229, UR14, 0x3 ;  /* 0x0000000ee5e50c11 */ /* 0x000fca000f8e18ff */
[----:B------:R-:W-:Y:S01]  /*3fc0*/  @P0 VIADD R229, R229, 0x18 ;  /* 0x00000018e5e50836 */ /* 0x000fe20000000000 */
[----:B------:R-:W-:-:S06]  /*3fd0*/  UISETP.GT.U32.AND UP0, UPT, UR13, 0x1, UPT ;  /* 0x000000010d00788c */ /* 0x000fcc000bf04070 */
[----:B------:R-:W-:Y:S02]  /*3fe0*/  PLOP3.LUT P1, PT, PT, PT, UP0, 0x80, 0x0 ;  /* 0x000000000000781c */ /* 0x000fe40003f2f008 */
[----:B---3--:R-:W-:Y:S02]  /*3ff0*/  @P0 PRMT R229, R0, 0x654, R229 ;  /* 0x0000065400e50816 */ /* 0x008fe400000000e5 */
[----:B------:R0:W5:Y:S02]  /*4000*/  LDL.LU R0, [R1+0x8c] ;  /* 0x00008c0001007983 */ /* 0x0001640000300800 */
[----:B------:R0:W-:Y:S07]  /*4010*/  @P0 SYNCS.ARRIVE.TRANS64.RED.A1T0 RZ, [R229+URZ], RZ ;  /* 0x000000ffe5ff09a7 */ /* 0x0001ee000810043f */
[----:B------:R-:W-:Y:S05]  /*4020*/  @P1 BRA `(.L_x_30) ;  /* 0x0000000000041947 */ /* 0x000fea0003800000 */
[----:B------:R-:W-:Y:S01]  /*4030*/  BPT.TRAP 0x1 ;  /* 0x000000040000795c */ /* 0x000fe20000300000 */
.L_x_30:
[----:B------:R-:W-:Y:S01]  /*4040*/  UIADD3 UR18, UR18, 0x1, URZ ;  /* 0x0000000112127890 */ /* 0x000fe2000fffe03f */
[C---:B------:R-:W-:Y:S01]  /*4050*/  ISETP.GT.AND P1, PT, R228.reuse, 0x1, PT ;  /* 0x00000001e400780c */ /* 0x040fe20003f24270 */
[----:B------:R-:W-:Y:S01]  /*4060*/  UIADD3 UR23, UR23, 0x1, URZ ;  /* 0x0000000117177890 */ /* 0x000fe2000fffe03f */
[----:B------:R-:W-:Y:S01]  /*4070*/  VIADD R228, R228, 0xffffffff ;  /* 0xffffffffe4e47836 */ /* 0x000fe20000000000 */
[----:B------:R-:W-:Y:S02]  /*4080*/  UISETP.NE.AND UP0, UPT, UR18, 0x3, UPT ;  /* 0x000000031200788c */ /* 0x000fe4000bf05270 */
[----:B------:R-:W-:Y:S02]  /*4090*/  UISETP.NE.AND UP1, UPT, UR23, 0x3, UPT ;  /* 0x000000031700788c */ /* 0x000fe4000bf25270 */
[----:B------:R-:W-:Y:S02]  /*40a0*/  USEL UR8, URZ, 0x1, UP0 ;  /* 0x000000013f087887 */ /* 0x000fe40008000000 */
[----:B------:R-:W-:-:S02]  /*40b0*/  USEL UR18, UR18, URZ, UP0 ;  /* 0x0000003f12127287 */ /* 0x000fc40008000000 */
[----:B------:R-:W-:Y:S02]  /*40c0*/  USEL UR23, UR23, URZ, UP1 ;  /* 0x0000003f17177287 */ /* 0x000fe40008800000 */
[----:B------:R-:W-:Y:S01]  /*40d0*/  LOP3.LUT R227, R227, UR8, RZ, 0x3c, !PT ;  /* 0x00000008e3e37c12 */ /* 0x000fe2000f8e3cff */
[----:B------:R-:W-:Y:S01]  /*40e0*/  UMOV UR8, 0x1 ;  /* 0x0000000100087882 */ /* 0x000fe20000000000 */
[----:B------:R-:W-:Y:S08]  /*40f0*/  @P1 BRA `(.L_x_31) ;  /* 0xffffffec00781947 */ /* 0x000ff0000383ffff */
.L_x_23:
[----:B------:R-:W-:-:S04]  /*4100*/  UISETP.NE.AND UP0, UPT, UR6, URZ, UPT ;  /* 0x0000003f0600728c */ /* 0x000fc8000bf05270 */
[----:B------:R-:W-:-:S06]  /*4110*/  USEL UR6, URZ, 0x1, !UP0 ;  /* 0x000000013f067887 */ /* 0x000fcc000c000000 */
[----:B------:R-:W-:-:S13]  /*4120*/  ISETP.NE.AND P1, PT, RZ, UR6, PT ;  /* 0x00000006ff007c0c */ /* 0x000fda000bf25270 */
[----:B------:R-:W-:Y:S05]  /*4130*/  @!P1 BRA `(.L_x_32) ;  /* 0x0000000c00dc9947 */ /* 0x000fea0003800000 */
[----:B------:R-:W3:Y:S04]  /*4140*/  LDL.LU R227, [R1+0x74] ;  /* 0x0000740001e37983 */ /* 0x000ee80000300800 */
[----:B---3--:R3:W-:Y:S04]  /*4150*/  STL [R1+0x8c], R227 ;  /* 0x00008ce301007387 */ /* 0x0087e80000100800 */
[----:B---3--:R-:W3:Y:S04]  /*4160*/  LDL.LU R227, [R1+0x70] ;  /* 0x0000700001e37983 */ /* 0x008ee80000300800 */
        /* <DEDUP_REMOVED lines=55> */
[----:B---3--:R-:W3:Y:S01]  /*44e0*/  LDL.LU R227, [R1] ;  /* 0x0000000001e37983 */ /* 0x008ee20000300800 */
[----:B------:R-:W-:-:S02]  /*44f0*/  WARPGROUP.DEPBAR.LE gsb0, 0x0 ;  /* 0x00008000000079c5 */ /* 0x000fc40000010000 */
[----:B------:R-:W-:Y:S01]  /*4500*/  FADD R226, R24, R226 ;  /* 0x000000e218e27221 */ /* 0x000fe20000000000 */
        /* <DEDUP_REMOVED lines=96> */
[----:B-----5:R-:W-:Y:S01]  /*4b10*/  FADD R0, R121, R0 ;  /* 0x0000000079007221 */ /* 0x020fe20000000000 */
[----:B---3--:R-:W-:-:S05]  /*4b20*/  FADD R227, R122, R227 ;  /* 0x000000e37ae37221 */ /* 0x008fca0000000000 */
[----:B------:R3:W-:Y:S04]  /*4b30*/  STL [R1], R227 ;  /* 0x000000e301007387 */ /* 0x0007e80000100800 */
[----:B---3--:R-:W3:Y:S02]  /*4b40*/  LDL.LU R227, [R1+0xfc] ;  /* 0x0000fc0001e37983 */ /* 0x008ee40000300800 */
[----:B---3--:R-:W-:-:S05]  /*4b50*/  FADD R227, R123, R227 ;  /* 0x000000e37be37221 */ /* 0x008fca0000000000 */
[----:B------:R3:W-:Y:S04]  /*4b60*/  STL [R1+0x4], R227 ;  /* 0x000004e301007387 */ /* 0x0007e80000100800 */
        /* <DEDUP_REMOVED lines=83> */
[----:B------:R3:W-:Y:S02]  /*50a0*/  STL [R1+0x74], R227 ;  /* 0x000074e301007387 */ /* 0x0007e40000100800 */
.L_x_32:
[----:B------:R-:W-:Y:S02]  /*50b0*/  WARPGROUP.DEPBAR.LE gsb0, 0x0 ;  /* 0x00008000000079c5 */ /* 0x000fe40000010000 */
[----:B------:R-:W4:Y:S02]  /*50c0*/  LDC R24, c[0x0][0x28c] ;  /* 0x0000a300ff187b82 */ /* 0x000f240000000800 */
[----:B----4-:R-:W-:-:S13]  /*50d0*/  ISETP.GE.AND P1, PT, R24, 0x1, PT ;  /* 0x000000011800780c */ /* 0x010fda0003f26270 */
[----:B------:R-:W-:Y:S05]  /*50e0*/  @!P1 BRA `(.L_x_33) ;  /* 0x00000000005c9947 */ /* 0x000fea0003800000 */
[----:B------:R-:W-:-:S06]  /*50f0*/  UISETP.NE.AND UP0, UPT, UR21, 0x3, UPT ;  /* 0x000000031500788c */ /* 0x000fcc000bf05270 */
[----:B------:R-:W-:-:S13]  /*5100*/  PLOP3.LUT P1, PT, PT, PT, UP0, 0x80, 0x0 ;  /* 0x000000000000781c */ /* 0x000fda0003f2f008 */
[----:B------:R-:W-:Y:S05]  /*5110*/  @!P1 BRA `(.L_x_34) ;  /* 0x0000000000049947 */ /* 0x000fea0003800000 */
[----:B------:R-:W-:Y:S01]  /*5120*/  BPT.TRAP 0x1 ;  /* 0x000000040000795c */ /* 0x000fe20000300000 */
.L_x_34:
[----:B------:R-:W-:Y:S04]  /*5130*/  BSSY B0, `(.L_x_35) ;  /* 0x000000e000007945 */ /* 0x000fe80003800000 */
[----:B------:R-:W-:Y:S05]  /*5140*/  @!P0 BRA `(.L_x_36) ;  /* 0x0000000000308947 */ /* 0x000fea0003800000 */
[----:B---3--:R-:W3:Y:S01]  /*5150*/  LDL R227, [R1+0x78] ;  /* 0x0000780001e37983 */ /* 0x008ee20000100800 */
[----:B------:R-:W-:-:S04]  /*5160*/  UISETP.LT.AND UP0, UPT, UR12, 0x1, UPT ;  /* 0x000000010c00788c */ /* 0x000fc8000bf01270 */
[----:B------:R-:W-:-:S04]  /*5170*/  USEL UR8, UR12, 0x1, UP0 ;  /* 0x000000010c087887 */ /* 0x000fc80008000000 */
[----:B------:R-:W-:-:S04]  /*5180*/  UIADD3 UR8, UR5, UR12, -UR8 ;  /* 0x0000000c05087290 */ /* 0x000fc8000fffe808 */
[----:B------:R-:W-:-:S04]  /*5190*/  UIMAD.WIDE.U32 UR6, UR8, -0x55555555, URZ ;  /* 0xaaaaaaab080678a5 */ /* 0x000fc8000f8e003f */
[----:B------:R-:W-:-:S04]  /*51a0*/  USHF.R.U32.HI UR6, URZ, 0x1, UR7 ;  /* 0x000000013f067899 */ /* 0x000fc80008011607 */
[----:B------:R-:W-:-:S04]  /*51b0*/  UIMAD UR8, UR6, -0x3, UR8 ;  /* 0xfffffffd060878a4 */ /* 0x000fc8000f8e0208 */
[----:B------:R-:W-:-:S04]  /*51c0*/  ULEA UR8, UR8, UR14, 0x3 ;  /* 0x0000000e08087291 */ /* 0x000fc8000f8e183f */
[----:B------:R-:W-:-:S06]  /*51d0*/  UIADD3 UR8, UR8, 0x18, URZ ;  /* 0x0000001808087890 */ /* 0x000fcc000fffe03f */
[----:B------:R-:W-:-:S05]  /*51e0*/  IMAD.U32 R24, RZ, RZ, UR8 ;  /* 0x00000008ff187e24 */ /* 0x000fca000f8e00ff */
[----:B---3--:R-:W-:-:S04]  /*51f0*/  PRMT R24, R227, 0x654, R24 ;  /* 0x00000654e3187816 */ /* 0x008fc80000000018 */
[----:B------:R4:W-:Y:S03]  /*5200*/  SYNCS.ARRIVE.TRANS64.RED.A1T0 RZ, [R24+URZ], RZ ;  /* 0x000000ff18ff79a7 */ /* 0x0009e6000810043f */
.L_x_36:
[----:B------:R-:W-:Y:S05]  /*5210*/  BSYNC B0 ;  /* 0x0000000000007941 */ /* 0x000fea0003800000 */
.L_x_35:
[----:B------:R-:W-:-:S06]  /*5220*/  UISETP.GT.U32.AND UP0, UPT, UR13, 0x1, UPT ;  /* 0x000000010d00788c */ /* 0x000fcc000bf04070 */
[----:B------:R-:W-:-:S13]  /*5230*/  PLOP3.LUT P1, PT, PT, PT, UP0, 0x80, 0x0 ;  /* 0x000000000000781c */ /* 0x000fda0003f2f008 */
[----:B------:R-:W-:Y:S05]  /*5240*/  @P1 BRA `(.L_x_33) ;  /* 0x0000000000041947 */ /* 0x000fea0003800000 */
[----:B------:R-:W-:Y:S01]  /*5250*/  BPT.TRAP 0x1 ;  /* 0x000000040000795c */ /* 0x000fe20000300000 */
.L_x_33:
[----:B------:R0:W-:Y:S01]  /*5260*/  STL [R1+0x90], R2 ;  /* 0x0000900201007387 */ /* 0x0001e20000100800 */
[----:B------:R-:W1:Y:S01]  /*5270*/  LDC R28, c[0x0][0x288] ;  /* 0x0000a200ff1c7b82 */ /* 0x000e620000000800 */
[----:B------:R-:W-:Y:S02]  /*5280*/  UIADD3 UR9, UR12, UR5, URZ ;  /* 0x000000050c097290 */ /* 0x000fe4000fffe03f */
[----:B-----5:R2:W-:Y:S01]  /*5290*/  STL [R1+0x8c], R0 ;  /* 0x00008c0001007387 */ /* 0x0205e20000100800 */
[----:B------:R-:W-:Y:S01]  /*52a0*/  USHF.R.S32.HI UR10, URZ, 0x1f, UR22 ;  /* 0x0000001f3f0a7899 */ /* 0x000fe20008011416 */
[----:B------:R-:W-:Y:S01]  /*52b0*/  ULDC.64 UR14, c[0x0][0x5d0] ;  /* 0x00017400000e7ab9 */ /* 0x000fe20000000a00 */
[----:B------:R-:W-:Y:S01]  /*52c0*/  ULDC UR11, c[0x0][0x284] ;  /* 0x0000a100000b7ab9 */ /* 0x000fe20000000800 */
[----:B0-----:R-:W4:Y:S01]  /*52d0*/  S2R R2, SR_TID.X ;  /* 0x0000000000027919 */ /* 0x001f220000002100 */
[----:B--2---:R-:W2:Y:S04]  /*52e0*/  LDL.LU R0, [R1+0x84] ;  /* 0x0000840001007983 */ /* 0x004ea80000300800 */
[----:B---3--:R-:W3:Y:S01]  /*52f0*/  LDL.LU R227, [R1+0x88] ;  /* 0x0000880001e37983 */ /* 0x008ee20000300800 */
[----:B------:R-:W-:-:S02]  /*5300*/  UISETP.GT.U32.AND UP0, UPT, UR9, 0x2, UPT ;  /* 0x000000020900788c */ /* 0x000fc4000bf04070 */
[----:B------:R-:W-:Y:S01]  /*5310*/  UISETP.GE.U32.AND UP1, UPT, UR12, 0x3, UPT ;  /* 0x000000030c00788c */ /* 0x000fe2000bf26070 */
[--C-:B----4-:R-:W-:Y:S02]  /*5320*/  SHF.R.U32.HI R24, RZ, 0x2, R2.reuse ;  /* 0x00000002ff187819 */ /* 0x110fe40000011602 */
[----:B------:R-:W-:Y:S02]  /*5330*/  LOP3.LUT R26, R2, 0x60, RZ, 0xc0, !PT ;  /* 0x00000060021a7812 */ /* 0x000fe400078ec0ff */
[----:B------:R-:W-:Y:S02]  /*5340*/  SHF.R.U32.HI R27, RZ, 0x7, R2 ;  /* 0x00000007ff1b7819 */ /* 0x000fe40000011602 */
[----:B------:R-:W-:Y:S02]  /*5350*/  LOP3.LUT R25, R24, 0x7, RZ, 0xc0, !PT ;  /* 0x0000000718197812 */ /* 0x000fe400078ec0ff */
[----:B------:R-:W-:Y:S02]  /*5360*/  SHF.R.U32.HI R26, RZ, 0x1, R26 ;  /* 0x00000001ff1a7819 */ /* 0x000fe4000001161a */
[----:B------:R-:W-:-:S02]  /*5370*/  LOP3.LUT R24, R27, 0x1, RZ, 0xc0, !PT ;  /* 0x000000011b187812 */ /* 0x000fc400078ec0ff */
[----:B------:R-:W-:-:S03]  /*5380*/  IADD3 R29, RZ, -R26, -R25 ;  /* 0x8000001aff1d7210 */ /* 0x000fc60007ffe819 */
[C---:B------:R-:W-:Y:S02]  /*5390*/  IMAD.SHL.U32 R30, R24.reuse, 0x40, RZ ;  /* 0x00000040181e7824 */ /* 0x040fe400078e00ff */
[----:B------:R-:W-:Y:S02]  /*53a0*/  IMAD R29, R24, -0x40, R29 ;  /* 0xffffffc0181d7824 */ /* 0x000fe400078e021d */
[----:B------:R-:W-:Y:S02]  /*53b0*/  IMAD.SHL.U32 R24, R2, 0x2, RZ ;  /* 0x0000000202187824 */ /* 0x000fe400078e00ff */
[----:B--2---:R-:W-:-:S03]  /*53c0*/  IMAD.SHL.U32 R35, R0, 0x100, RZ ;  /* 0x0000010000237824 */ /* 0x004fc600078e00ff */
[----:B------:R-:W-:Y:S02]  /*53d0*/  LOP3.LUT R32, R24, 0x6, RZ, 0xc0, !PT ;  /* 0x0000000618207812 */ /* 0x000fe400078ec0ff */
[----:B------:R-:W-:Y:S02]  /*53e0*/  LOP3.LUT R24, R2, 0x3, RZ, 0xc0, !PT ;  /* 0x0000000302187812 */ /* 0x000fe400078ec0ff */
[----:B------:R0:W5:Y:S01]  /*53f0*/  LDL.LU R2, [R1+0x90] ;  /* 0x0000900001027983 */ /* 0x0001620000300800 */
[----:B------:R-:W-:Y:S01]  /*5400*/  PRMT R32, R32, 0x6540, R0 ;  /* 0x0000654020207816 */ /* 0x000fe20000000000 */
[----:B------:R-:W-:Y:S01]  /*5410*/  UIMAD UR5, UR10, UR14, URZ ;  /* 0x0000000e0a0572a4 */ /* 0x000fe2000f8e023f */
[----:B------:R-:W-:Y:S01]  /*5420*/  LOP3.LUT R27, R30, 0x40, R25, 0xe2, !PT ;  /* 0x000000401e1b7812 */ /* 0x000fe200078ee219 */
[----:B------:R0:W5:Y:S01]  /*5430*/  LDL.LU R0, [R1+0x8c] ;  /* 0x00008c0001007983 */ /* 0x0001620000300800 */
[----:B-1----:R-:W-:Y:S01]  /*5440*/  IMAD R34, R24, -0x2, R28 ;  /* 0xfffffffe18227824 */ /* 0x002fe200078e021c */
[----:B------:R-:W-:Y:S01]  /*5450*/  ISETP.GE.AND P1, PT, R35, R28, PT ;  /* 0x0000001c2300720c */ /* 0x000fe20003f26270 */
[----:B---3--:R-:W-:Y:S01]  /*5460*/  IMAD.SHL.U32 R28, R227, 0x80, RZ ;  /* 0x00000080e31c7824 */ /* 0x008fe200078e00ff */
[----:B------:R-:W-:Y:S01]  /*5470*/  UISETP.LT.U32.AND UP0, UPT, UR12, 0x3, UP0 ;  /* 0x000000030c00788c */ /* 0x000fe20008701070 */
[----:B------:R-:W-:-:S03]  /*5480*/  SHF.R.S32.HI R33, RZ, 0x1f, R32 ;  /* 0x0000001fff217819 */ /* 0x000fc60000011420 */
[C---:B------:R-:W-:Y:S01]  /*5490*/  ISETP.GE.OR P1, PT, R28.reuse, UR11, P1 ;  /* 0x0000000b1c007c0c */ /* 0x040fe20008f26670 */
[----:B------:R-:W-:Y:S01]  /*54a0*/  UIMAD UR8, UR22, UR15, UR5 ;  /* 0x0000000f160872a4 */ /* 0x000fe2000f8e0205 */
[----:B------:R-:W-:Y:S01]  /*54b0*/  IMAD.U32 R25, RZ, RZ, UR14 ;  /* 0x0000000eff197e24 */ /* 0x000fe2000f8e00ff */
[----:B------:R-:W-:Y:S02]  /*54c0*/  UIMAD.WIDE.U32 UR6, UR9, -0x55555555, URZ ;  /* 0xaaaaaaab090678a5 */ /* 0x000fe4000f8e003f */
[----:B------:R-:W-:Y:S01]  /*54d0*/  USEL UR5, URZ, 0x1, !UP0 ;  /* 0x000000013f057887 */ /* 0x000fe2000c000000 */
[----:B------:R-:W-:Y:S01]  /*54e0*/  IMAD.WIDE.U32 R24, R25, UR22, R32 ;  /* 0x0000001619187c25 */ /* 0x000fe2000f8e0020 */
[----:B------:R-:W-:Y:S02]  /*54f0*/  USHF.R.U32.HI UR6, URZ, 0x1, UR7 ;  /* 0x000000013f067899 */ /* 0x000fe40008011607 */
[----:B------:R-:W-:Y:S01]  /*5500*/  ULOP3.LUT UR4, UR4, UR5, URZ, 0x3c, !UPT ;  /* 0x0000000504047292 */ /* 0x000fe2000f8e3c3f */
[----:B------:R-:W-:Y:S01]  /*5510*/  IMAD.WIDE R30, R227, 0x80, RZ ;  /* 0x00000080e31e7825 */ /* 0x000fe200078e02ff */
[----:B------:R-:W-:Y:S01]  /*5520*/  UIMAD UR5, UR6, -0x3, UR9 ;  /* 0xfffffffd060578a4 */ /* 0x000fe2000f8e0209 */
[----:B------:R-:W-:Y:S01]  /*5530*/  IADD3 R38, -R28, UR11, R29 ;  /* 0x0000000b1c267c10 */ /* 0x000fe2000fffe11d */
[----:B------:R-:W-:Y:S01]  /*5540*/  @UP1 ULOP3.LUT UR4, UR4, 0x1, UR6, 0x78, !UPT ;  /* 0x0000000104041892 */ /* 0x000fe2000f8e7806 */
[----:B------:R-:W-:Y:S01]  /*5550*/  VIADD R25, R25, UR8 ;  /* 0x0000000819197c36 */ /* 0x000fe20008000000 */
[----:B------:R-:W-:Y:S01]  /*5560*/  LOP3.LUT R39, R30, R27, R26, 0xfe, !PT ;  /* 0x0000001b1e277212 */ /* 0x000fe200078efe1a */
[----:B------:R-:W-:-:S02]  /*5570*/  IMAD.IADD R35, R34, 0x1, -R35 ;  /* 0x0000000122237824 */ /* 0x000fc400078e0a23 */
[----:B------:R-:W-:Y:S01]  /*5580*/  IMAD.MOV.U32 R34, RZ, RZ, -0x1 ;  /* 0xffffffffff227424 */ /* 0x000fe200078e00ff */
[----:B0-----:R-:W-:Y:S06]  /*5590*/  @P1 BRA `(.L_x_37) ;  /* 0x0000008c00981947 */ /* 0x001fec0003800000 */
[----:B------:R-:W0:Y:S01]  /*55a0*/  LDC.64 R28, c[0x0][0x5c8] ;  /* 0x00017200ff1c7b82 */ /* 0x000e220000000a00 */
[----:B------:R-:W-:Y:S01]  /*55b0*/  ULDC.64 UR6, c[0x0][0x5c0] ;  /* 0x0001700000067ab9 */ /* 0x000fe20000000a00 */
[----:B------:R-:W-:Y:S01]  /*55c0*/  BSSY B0, `(.L_x_37) ;  /* 0x00008e3000007945 */ /* 0x000fe20003800000 */
[-C--:B0-----:R-:W-:Y:S02]  /*55d0*/  IMAD R26, R31, R28.reuse, RZ ;  /* 0x0000001c1f1a7224 */ /* 0x081fe400078e02ff */
[----:B------:R-:W-:-:S04]  /*55e0*/  IMAD.WIDE.U32 R24, R39, R28, R24 ;  /* 0x0000001c27187225 */ /* 0x000fc800078e0018 */
[----:B------:R-:W-:Y:S01]  /*55f0*/  IMAD R27, R39, R29, R26 ;  /* 0x0000001d271b7224 */ /* 0x000fe200078e021a */
[----:B------:R-:W-:Y:S02]  /*5600*/  LEA R26, P1, R28, R24, 0x3 ;  /* 0x000000181c1a7211 */ /* 0x000fe400078218ff */
[----:B------:R-:W-:Y:S01]  /*5610*/  IADD3 R24, P2, R24, UR6, RZ ;  /* 0x0000000618187c10 */ /* 0x000fe2000ff5e0ff */
[----:B------:R-:W-:Y:S01]  /*5620*/  IMAD.IADD R27, R25, 0x1, R27 ;  /* 0x00000001191b7824 */ /* 0x000fe200078e021b */
[----:B------:R-:W-:-:S04]  /*5630*/  IADD3 R26, P4, R26, UR6, RZ ;  /* 0x000000061a1a7c10 */ /* 0x000fc8000ff9e0ff */
[----:B------:R-:W-:Y:S02]  /*5640*/  LEA.HI.X R28, R28, R27, R29, 0x3, P1 ;  /* 0x0000001b1c1c7211 */ /* 0x000fe400008f1c1d */
[----:B------:R-:W-:Y:S02]  /*5650*/  FSETP.NEU.AND P1, PT, RZ, UR19, PT ;  /* 0x00000013ff007c0b */ /* 0x000fe4000bf2d000 */
[----:B------:R-:W-:Y:S02]  /*5660*/  IADD3.X R25, R27, UR7, RZ, P2, !PT ;  /* 0x000000071b197c10 */ /* 0x000fe400097fe4ff */
[----:B------:R-:W-:-:S09]  /*5670*/  IADD3.X R27, R28, UR7, RZ, P4, !PT ;  /* 0x000000071c1b7c10 */ /* 0x000fd2000a7fe4ff */
[----:B------:R-:W-:Y:S05]  /*5680*/  @!P1 BRA `(.L_x_38) ;  /* 0x0000006800d89947 */ /* 0x000fea0003800000 */
[----:B------:R-:W-:Y:S01]  /*5690*/  ULDC.64 UR8, c[0x0][0x5b8] ;  /* 0x00016e0000087ab9 */ /* 0x000fe20000000a00 */
[----:B------:R-:W-:Y:S01]  /*56a0*/  ISETP.GE.AND P1, PT, R38, 0x1, PT ;  /* 0x000000012600780c */ /* 0x000fe20003f26270 */
[----:B------:R-:W-:Y:S02]  /*56b0*/  UIMAD UR6, UR10, UR8, URZ ;  /* 0x000000080a0672a4 */ /* 0x000fe4000f8e023f */
[----:B------:R-:W-:Y:S01]  /*56c0*/  IMAD.U32 R29, RZ, RZ, UR8 ;  /* 0x00000008ff1d7e24 */ /* 0x000fe2000f8e00ff */
[----:B------:R-:W-:Y:S01]  /*56d0*/  BSSY B1, `(.L_x_39) ;  /* 0x000000f000017945 */ /* 0x000fe20003800000 */
[----:B------:R-:W-:Y:S01]  /*56e0*/  ISETP.LT.OR P5, PT, R35, 0x1, !P1 ;  /* 0x000000012300780c */ /* 0x000fe20004fa1670 */
[----:B------:R-:W-:Y:S02]  /*56f0*/  UIMAD UR6, UR22, UR9, UR6 ;  /* 0x00000009160672a4 */ /* 0x000fe4000f8e0206 */
[----:B------:R-:W-:Y:S01]  /*5700*/  IMAD.WIDE.U32 R32, R29, UR22, R32 ;  /* 0x000000161d207c25 */ /* 0x000fe2000f8e0020 */
[----:B------:R-:W-:-:S03]  /*5710*/  ULDC.64 UR8, c[0x0][0x5a8] ;  /* 0x00016a0000087ab9 */ /* 0x000fc60000000a00 */
[----:B------:R-:W-:Y:S01]  /*5720*/  VIADD R33, R33, UR6 ;  /* 0x0000000621217c36 */ /* 0x000fe20008000000 */
[----:B------:R-:W-:Y:S02]  /*5730*/  ULDC.64 UR6, c[0x0][0x5b0] ;  /* 0x00016c0000067ab9 */ /* 0x000fe40000000a00 */
[----:B------:R-:W-:Y:S02]  /*5740*/  IMAD R36, R31, UR6, RZ ;  /* 0x000000061f247c24 */ /* 0x000fe4000f8e02ff */
[----:B------:R-:W-:-:S04]  /*5750*/  IMAD.WIDE.U32 R28, R39, UR6, R32 ;  /* 0x00000006271c7c25 */ /* 0x000fc8000f8e0020 */
[--C-:B------:R-:W-:Y:S01]  /*5760*/  IMAD R37, R39, UR7, R36.reuse ;  /* 0x0000000727257c24 */ /* 0x100fe2000f8e0224 */
[----:B------:R-:W-:Y:S02]  /*5770*/  IADD3 R28, P2, R28, UR8, RZ ;  /* 0x000000081c1c7c10 */ /* 0x000fe4000ff5e0ff */
[----:B------:R-:W-:Y:S02]  /*5780*/  PRMT R36, RZ, 0x7610, R36 ;  /* 0x00007610ff247816 */ /* 0x000fe40000000024 */
[----:B------:R-:W-:Y:S01]  /*5790*/  IADD3.X R29, R29, UR9, R37, P2, !PT ;  /* 0x000000091d1d7c10 */ /* 0x000fe200097fe425 */
[----:B------:R-:W-:Y:S08]  /*57a0*/  @P5 BRA `(.L_x_40) ;  /* 0x0000000000045947 */ /* 0x000ff00003800000 */
[----:B------:R0:W5:Y:S02]  /*57b0*/  LDG.E.U8 R36, desc[UR16][R28.64] ;  /* 0x000000101c247981 */ /* 0x000164000c1e1100 */
.L_x_40:
[----:B------:R-:W-:Y:S05]  /*57c0*/  BSYNC B1 ;  /* 0x0000000000017941 */ /* 0x000fea0003800000 */
.L_x_39:
[----:B-----5:R-:W-:Y:S01]  /*57d0*/  LOP3.LUT R36, R36, 0xff, RZ, 0xc0, !PT ;  /* 0x000000ff24247812 */ /* 0x020fe200078ec0ff */
[----:B------:R-:W-:Y:S01]  /*57e0*/  BSSY B1, `(.L_x_41) ;  /* 0x000000b000017945 */ /* 0x000fe20003800000 */
[----:B------:R-:W-:Y:S02]  /*57f0*/  ISETP.LT.OR P4, PT, R35, 0x2, !P1 ;  /* 0x000000022300780c */ /* 0x000fe40004f81670 */
[----:B------:R-:W-:-:S05]  /*5800*/  F2FP.F16.E5M2.UNPACK_B R36, R36 ;  /* 0x00000024ff24723e */ /* 0x000fca00020004ff */
[----:B------:R-:W-:-:S05]  /*5810*/  HADD2.F32 R36, -RZ, R36.H0_H0 ;  /* 0x20000024ff247230 */ /* 0x000fca0000004100 */
[----:B------:R-:W-:Y:S01]  /*5820*/  FMUL R37, R36, UR19 ;  /* 0x0000001324257c20 */ /* 0x000fe20008400000 */
[----:B------:R-:W-:-:S03]  /*5830*/  PRMT R36, RZ, 0x7610, R36 ;  /* 0x00007610ff247816 */ /* 0x000fc60000000024 */
[----:B------:R-:W-:-:S05]  /*5840*/  FFMA R37, R226, UR20, R37 ;  /* 0x00000014e2257c23 */ /* 0x000fca0008000025 */
[----:B------:R-:W-:-:S05]  /*5850*/  F2FP.SATFINITE.E5M2.F32.PACK_AB_MERGE_C R37, RZ, R37, RZ ;  /* 0x00000025ff25723e */ /* 0x000fca00048060ff */
[----:B------:R1:W-:Y:S01]  /*5860*/  @!P5 STG.E.U8 desc[UR16][R24.64], R37 ;  /* 0x000000251800d986 */ /* 0x0003e2000c101110 */
[----:B------:R-:W-:Y:S05]  /*5870*/  @P4 BRA `(.L_x_42) ;  /* 0x0000000000044947 */ /* 0x000fea0003800000 */
[----:B------:R2:W5:Y:S02]  /*5880*/  LDG.E.U8 R36, desc[UR16][R28.64+0x1] ;  /* 0x000001101c247981 */ /* 0x000564000c1e1100 */
.L_x_42:
[----:B------:R-:W-:Y:S05]  /*5890*/  BSYNC B1 ;  /* 0x0000000000017941 */ /* 0x000fea0003800000 */
.L_x_41:
[----:B-----5:R-:W-:Y:S01]  /*58a0*/  LOP3.LUT R36, R36, 0xff, RZ, 0xc0, !PT ;  /* 0x000000ff24247812 */ /* 0x020fe200078ec0ff */
[----:B------:R-:W-:Y:S01]  /*58b0*/  BSSY B1, `(.L_x_43) ;  /* 0x0000013000017945 */ /* 0x000fe20003800000 */
[----:B-1----:R-:W-:Y:S02]  /*58c0*/  IADD3 R37, P2, R39, 0x8, RZ ;  /* 0x0000000827257810 */ /* 0x002fe40007f5e0ff */
[----:B------:R-:W-:-:S03]  /*58d0*/  F2FP.F16.E5M2.UNPACK_B R36, R36 ;  /* 0x00000024ff24723e */ /* 0x000fc600020004ff */
[----:B------:R-:W-:Y:S01]  /*58e0*/  IMAD.X R30, RZ, RZ, R31, P2 ;  /* 0x000000ffff1e7224 */ /* 0x000fe200010e061f */
[----:B------:R-:W-:Y:S01]  /*58f0*/  ISETP.GE.AND P2, PT, R38, 0x9, PT ;  /* 0x000000092600780c */ /* 0x000fe20003f46270 */
[----:B------:R-:W-:Y:S02]  /*5900*/  HADD2.F32 R36, -RZ, R36.H0_H0 ;  /* 0x20000024ff247230 */ /* 0x000fe40000004100 */
[----:B------:R-:W-:Y:S01]  /*5910*/  IMAD R30, R30, UR6, RZ ;  /* 0x000000061e1e7c24 */ /* 0x000fe2000f8e02ff */
[----:B------:R-:W-:Y:S01]  /*5920*/  ISETP.LT.OR P5, PT, R35, 0x1, !P2 ;  /* 0x000000012300780c */ /* 0x000fe200057a1670 */
[----:B------:R-:W-:-:S04]  /*5930*/  IMAD.WIDE.U32 R32, R37, UR6, R32 ;  /* 0x0000000625207c25 */ /* 0x000fc8000f8e0020 */
[----:B------:R-:W-:Y:S01]  /*5940*/  FMUL R36, R36, UR19 ;  /* 0x0000001324247c20 */ /* 0x000fe20008400000 */
[----:B------:R-:W-:-:S03]  /*5950*/  IMAD R37, R37, UR7, R30 ;  /* 0x0000000725257c24 */ /* 0x000fc6000f8e021e */
[----:B------:R-:W-:Y:S01]  /*5960*/  FFMA R36, R225, UR20, R36 ;  /* 0x00000014e1247c23 */ /* 0x000fe20008000024 */
[----:B------:R-:W-:Y:S02]  /*5970*/  IADD3 R30, P6, R32, UR8, RZ ;  /* 0x00000008201e7c10 */ /* 0x000fe4000ffde0ff */
[----:B------:R-:W-:Y:S02]  /*5980*/  PRMT R32, RZ, 0x7610, R32 ;  /* 0x00007610ff207816 */ /* 0x000fe40000000020 */
[----:B------:R-:W-:Y:S02]  /*5990*/  F2FP.SATFINITE.E5M2.F32.PACK_AB_MERGE_C R39, RZ, R36, RZ ;  /* 0x00000024ff27723e */ /* 0x000fe400048060ff */
[----:B------:R-:W-:-:S03]  /*59a0*/  IADD3.X R31, R33, UR9, R37, P6, !PT ;  /* 0x00000009211f7c10 */ /* 0x000fc6000b7fe425 */
[----:B------:R1:W-:Y:S01]  /*59b0*/  @!P4 STG.E.U8 desc[UR16][R24.64+0x1], R39 ;  /* 0x000001271800c986 */ /* 0x0003e2000c101110 */
[----:B------:R-:W-:Y:S05]  /*59c0*/  @P5 BRA `(.L_x_44) ;  /* 0x0000000000045947 */ /* 0x000fea0003800000 */
[----:B------:R3:W5:Y:S02]  /*59d0*/  LDG.E.U8 R32, desc[UR16][R30.64] ;  /* 0x000000101e207981 */ /* 0x000764000c1e1100 */
.L_x_44:
[----:B------:R-:W-:Y:S05]  /*59e0*/  BSYNC B1 ;  /* 0x0000000000017941 */ /* 0x000fea0003800000 */
.L_x_43:
        /* <DEDUP_REMOVED lines=12> */
.L_x_46:
[----:B------:R-:W-:Y:S05]  /*5ab0*/  BSYNC B1 ;  /* 0x0000000000017941 */ /* 0x000fea0003800000 */
.L_x_45:
[----:B-----5:R-:W-:Y:S01]  /*5ac0*/  LOP3.LUT R32, R32, 0xff, RZ, 0xc0, !PT ;  /* 0x000000ff20207812 */ /* 0x020fe200078ec0ff */
[----:B------:R-:W-:Y:S01]  /*5ad0*/  BSSY B1, `(.L_x_47) ;  /* 0x000000b000017945 */ /* 0x000fe20003800000 */
[----:B------:R-:W-:Y:S02]  /*5ae0*/  ISETP.LT.OR P5, PT, R35, 0x9, !P1 ;  /* 0x000000092300780c */ /* 0x000fe40004fa1670 */
[----:B------:R-:W-:-:S05]  /*5af0*/  F2FP.F16.E5M2.UNPACK_B R32, R32 ;  /* 0x00000020ff20723e */ /* 0x000fca00020004ff */
[----:B------:R-:W-:-:S05]  /*5b00*/  HADD2.F32 R32, -RZ, R32.H0_H0 ;  /* 0x20000020ff207230 */ /* 0x000fca0000004100 */
[----:B------:R-:W-:-:S04]  /*5b10*/  FMUL R32, R32, UR19 ;  /* 0x0000001320207c20 */ /* 0x000fc80008400000 */
[----:B------:R-:W-:-:S05]  /*5b20*/  FFMA R32, R223, UR20, R32 ;  /* 0x00000014df207c23 */ /* 0x000fca0008000020 */
[----:B----4-:R-:W-:Y:S02]  /*5b30*/  F2FP.SATFINITE.E5M2.F32.PACK_AB_MERGE_C R33, RZ, R32, RZ ;  /* 0x00000020ff21723e */ /* 0x010fe400048060ff */
[----:B------:R-:W-:-:S03]  /*5b40*/  PRMT R32, RZ, 0x7610, R32 ;  /* 0x00007610ff207816 */ /* 0x000fc60000000020 */
[----:B------:R4:W-:Y:S01]  /*5b50*/  @!P4 STG.E.U8 desc[UR16][R26.64+0x1], R33 ;  /* 0x000001211a00c986 */ /* 0x0009e2000c101110 */
[----:B------:R-:W-:Y:S05]  /*5b60*/  @P5 BRA `(.L_x_48) ;  /* 0x0000000000045947 */ /* 0x000fea0003800000 */
[----:B------:R0:W5:Y:S02]  /*5b70*/  LDG.E.U8 R32, desc[UR16][R28.64+0x8] ;  /* 0x000008101c207981 */ /* 0x000164000c1e1100 */
.L_x_48:
[----:B------:R-:W-:Y:S05]  /*5b80*/  BSYNC B1 ;  /* 0x0000000000017941 */ /* 0x000fea0003800000 */
.L_x_47:
[----:B-----5:R-:W-:Y:S01]  /*5b90*/  LOP3.LUT R32, R32, 0xff, RZ, 0xc0, !PT ;  /* 0x000000ff20207812 */ /* 0x020fe200078ec0ff */
[----:B------:R-:W-:Y:S01]  /*5ba0*/  BSSY B1, `(.L_x_49) ;  /* 0x000000b000017945 */ /* 0x000fe20003800000 */
[----:B------:R-:W-:Y:S02]  /*5bb0*/  ISETP.LT.OR P4, PT, R35, 0xa, !P1 ;  /* 0x0000000a2300780c */ /* 0x000fe40004f81670 */
[----:B------:R-:W-:-:S05]  /*5bc0*/  F2FP.F16.E5M2.UNPACK_B R32, R32 ;  /* 0x00000020ff20723e */ /* 0x000fca00020004ff */
[----:B------:R-:W-:-:S05]  /*5bd0*/  HADD2.F32 R32, -RZ, R32.H0_H0 ;  /* 0x20000020ff207230 */ /* 0x000fca0000004100 */
[----:B----4-:R-:W-:Y:S01]  /*5be0*/  FMUL R33, R32, UR19 ;  /* 0x0000001320217c20 */ /* 0x010fe20008400000 */
[----:B------:R-:W-:-:S03]  /*5bf0*/  PRMT R32, RZ, 0x7610, R32 ;  /* 0x00007610ff207816 */ /* 0x000fc60000000020 */
[----:B------:R-:W-:-:S05]  /*5c00*/  FFMA R33, R222, UR20, R33 ;  /* 0x00000014de217c23 */ /* 0x000fca0008000021 */
[----:B------:R-:W-:-:S05]  /*5c10*/  F2FP.SATFINITE.E5M2.F32.PACK_AB_MERGE_C R33, RZ, R33, RZ ;  /* 0x00000021ff21723e */ /* 0x000fca00048060ff */
[----:B------:R4:W-:Y:S01]  /*5c20*/  @!P5 STG.E.U8 desc[UR16][R24.64+0x8], R33 ;  /* 0x000008211800d986 */ /* 0x0009e2000c101110 */
[----:B------:R-:W-:Y:S05]  /*5c30*/  @P4 BRA `(.L_x_50) ;  /* 0x0000000000044947 */ /* 0x000fea0003800000 */
[----:B------:R0:W5:Y:S02]  /*5c40*/  LDG.E.U8 R32, desc[UR16][R28.64+0x9] ;  /* 0x000009101c207981 */ /* 0x000164000c1e1100 */
.L_x_50:
[----:B------:R-:W-:Y:S05]  /*5c50*/  BSYNC B1 ;  /* 0x0000000000017941 */ /* 0x000fea0003800000 */
.L_x_49:
        /* <DEDUP_REMOVED lines=12> */
.L_x_52:
[----:B------:R-:W-:Y:S05]  /*5d20*/  BSYNC B1 ;  /* 0x0000000000017941 */ /* 0x000fea0003800000 */
.L_x_51:
        /* <DEDUP_REMOVED lines=12> */
.L_x_54:
[----:B------:R-:W-:Y:S05]  /*5df0*/  BSYNC B1 ;  /* 0x0000000000017941 */ /* 0x000fea0003800000 */
.L_x_53:
        /* <DEDUP_REMOVED lines=12> */
.L_x_56:
[----:B------:R-:W-:Y:S05]  /*5ec0*/  BSYNC B1 ;  /* 0x0000000000017941 */ /* 0x000fea0003800000 */
.L_x_55:
        /* <DEDUP_REMOVED lines=12> */
.L_x_58:
[----:B------:R-:W-:Y:S05]  /*5f90*/  BSYNC B1 ;  /* 0x0000000000017941 */ /* 0x000fea0003800000 */
.L_x_57:
        /* <DEDUP_REMOVED lines=12> */
.L_x_60:
[----:B------:R-:W-:Y:S05]  /*6060*/  BSYNC B1 ;  /* 0x0000000000017941 */ /* 0x000fea0003800000 */
.L_x_59:
        /* <DEDUP_REMOVED lines=12> */
.L_x_62:
[----:B------:R-:W-:Y:S05]  /*6130*/  BSYNC B1 ;  /* 0x0000000000017941 */ /* 0x000fea0003800000 */
.L_x_61:
        /* <DEDUP_REMOVED lines=12> */
.L_x_64:
[----:B------:R-:W-:Y:S05]  /*6200*/  BSYNC B1 ;  /* 0x0000000000017941 */ /* 0x000fea0003800000 */
.L_x_63:
        /* <DEDUP_REMOVED lines=12> */
.L_x_66:
[----:B------:R-:W-:Y:S05]  /*62d0*/  BSYNC B1 ;  /* 0x0000000000017941 */ /* 0x000fea0003800000 */
.L_x_65:
        /* <DEDUP_REMOVED lines=12> */
.L_x_68:
[----:B------:R-:W-:Y:S05]  /*63a0*/  BSYNC B1 ;  /* 0x0000000000017941 */ /* 0x000fea0003800000 */
.L_x_67:
        /* <DEDUP_REMOVED lines=12> */
.L_x_70:
[----:B------:R-:W-:Y:S05]  /*6470*/  BSYNC B1 ;  /* 0x0000000000017941 */ /* 0x000fea0003800000 */
.L_x_69:
        /* <DEDUP_REMOVED lines=12> */
.L_x_72:
[----:B------:R-:W-:Y:S05]  /*6540*/  BSYNC B1 ;  /* 0x0000000000017941 */ /* 0x000fea0003800000 */
.L_x_71:
        /* <DEDUP_REMOVED lines=12> */
.L_x_74:
[----:B------:R-:W-:Y:S05]  /*6610*/  BSYNC B1 ;  /* 0x0000000000017941 */ /* 0x000fea0003800000 */
.L_x_73:
        /* <DEDUP_REMOVED lines=12> */
.L_x_76:
[----:B------:R-:W-:Y:S05]  /*66e0*/  BSYNC B1 ;  /* 0x0000000000017941 */ /* 0x000fea0003800000 */
.L_x_75:
        /* <DEDUP_REMOVED lines=12> */
.L_x_78:
[----:B------:R-:W-:Y:S05]  /*67b0*/  BSYNC B1 ;  /* 0x0000000000017941 */ /* 0x000fea0003800000 */
.L_x_77:
        /* <DEDUP_REMOVED lines=12> */
.L_x_80:
[----:B------:R-:W-:Y:S05]  /*6880*/  BSYNC B1 ;  /* 0x0000000000017941 */ /* 0x000fea0003800000 */
.L_x_79:
        /* <DEDUP_REMOVED lines=12> */
.L_x_82:
[----:B------:R-:W-:Y:S05]  /*6950*/  BSYNC B1 ;  /* 0x0000000000017941 */ /* 0x000fea0003800000 */
.L_x_81:
        /* <DEDUP_REMOVED lines=12> */
.L_x_84:
[----:B------:R-:W-:Y:S05]  /*6a20*/  BSYNC B1 ;  /* 0x0000000000017941 */ /* 0x000fea0003800000 */
.L_x_83:
        /* <DEDUP_REMOVED lines=12> */
.L_x_86:
[----:B------:R-:W-:Y:S05]  /*6af0*/  BSYNC B1 ;  /* 0x0000000000017941 */ /* 0x000fea0003800000 */
.L_x_85:
        /* <DEDUP_REMOVED lines=12> */
.L_x_88:
[----:B------:R-:W-:Y:S05]  /*6bc0*/  BSYNC B1 ;  /* 0x0000000000017941 */ /* 0x000fea0003800000 */
.L_x_87:
        /* <DEDUP_REMOVED lines=12> */
.L_x_90:
[----:B------:R-:W-:Y:S05]  /*6c90*/  BSYNC B1 ;  /* 0x0000000000017941 */ /* 0x000fea0003800000 */
.L_x_89:
        /* <DEDUP_REMOVED lines=12> */
.L_x_92:
[----:B------:R-:W-:Y:S05]  /*6d60*/  BSYNC B1 ;  /* 0x0000000000017941 */ /* 0x000fea0003800000 */
.L_x_91:
        /* <DEDUP_REMOVED lines=12> */
.L_x_94:
[----:B------:R-:W-:Y:S05]  /*6e30*/  BSYNC B1 ;  /* 0x0000000000017941 */ /* 0x000fea0003800000 */
.L_x_93:
        /* <DEDUP_REMOVED lines=12> */
.L_x_96:
[----:B------:R-:W-:Y:S05]  /*6f00*/  BSYNC B1 ;  /* 0x0000000000017941 */ /* 0x000fea0003800000 */
.L_x_95:
        /* <DEDUP_REMOVED lines=12> */
.L_x_98:
[----:B------:R-:W-:Y:S05]  /*6fd0*/  BSYNC B1 ;  /* 0x0000000000017941 */ /* 0x000fea0003800000 */
.L_x_97:
        /* <DEDUP_REMOVED lines=12> */
.L_x_100:
[----:B------:R-:W-:Y:S05]  /*70a0*/  BSYNC B1 ;  /* 0x0000000000017941 */ /* 0x000fea0003800000 */
.L_x_99:
        /* <DEDUP_REMOVED lines=12> */
.L_x_102:
[----:B------:R-:W-:Y:S05]  /*7170*/  BSYNC B1 ;  /* 0x0000000000017941 */ /* 0x000fea0003800000 */
.L_x_101:
        /* <DEDUP_REMOVED lines=12> */
.L_x_104:
[----:B------:R-:W-:Y:S05]  /*7240*/  BSYNC B1 ;  /* 0x0000000000017941 */ /* 0x000fea0003800000 */
.L_x_103:
        /* <DEDUP_REMOVED lines=12> */
.L_x_106:
[----:B------:R-:W-:Y:S05]  /*7310*/  BSYNC B1 ;  /* 0x0000000000017941 */ /* 0x000fea0003800000 */
.L_x_105:
        /* <DEDUP_REMOVED lines=12> */
.L_x_108:
[----:B------:R-:W-:Y:S05]  /*73e0*/  BSYNC B1 ;  /* 0x0000000000017941 */ /* 0x000fea0003800000 */
.L_x_107:
        /* <DEDUP_REMOVED lines=12> */
.L_x_110:
[----:B------:R-:W-:Y:S05]  /*74b0*/  BSYNC B1 ;  /* 0x0000000000017941 */ /* 0x000fea0003800000 */
.L_x_109:
        /* <DEDUP_REMOVED lines=12> */
.L_x_112:
[----:B------:R-:W-:Y:S05]  /*7580*/  BSYNC B1 ;  /* 0x0000000000017941 */ /* 0x000fea0003800000 */
.L_x_111:
        /* <DEDUP_REMOVED lines=12> */
.L_x_114:
[----:B------:R-:W-:Y:S05]  /*7650*/  BSYNC B1 ;  /* 0x0000000000017941 */ /* 0x000fea0003800000 */
.L_x_113:
        /* <DEDUP_REMOVED lines=12> */
.L_x_116:
[----:B------:R-:W-:Y:S05]  /*7720*/  BSYNC B1 ;  /* 0x0000000000017941 */ /* 0x000fea0003800000 */
.L_x_115:
        /* <DEDUP_REMOVED lines=12> */
.L_x_118:
[----:B------:R-:W-:Y:S05]  /*77f0*/  BSYNC B1 ;  /* 0x0000000000017941 */ /* 0x000fea0003800000 */
.L_x_117:
        /* <DEDUP_REMOVED lines=12> */
.L_x_120:
[----:B------:R-:W-:Y:S05]  /*78c0*/  BSYNC B1 ;  /* 0x0000000000017941 */ /* 0x000fea0003800000 */
.L_x_119:
        /* <DEDUP_REMOVED lines=12> */
.L_x_122:
[----:B------:R-:W-:Y:S05]  /*7990*/  BSYNC B1 ;  /* 0x0000000000017941 */ /* 0x000fea0003800000 */
.L_x_121:
        /* <DEDUP_REMOVED lines=12> */
.L_x_124:
[----:B------:R-:W-:Y:S05]  /*7a60*/  BSYNC B1 ;  /* 0x0000000000017941 */ /* 0x000fea0003800000 */
.L_x_123:
        /* <DEDUP_REMOVED lines=12> */
.L_x_126:
[----:B------:R-:W-:Y:S05]  /*7b30*/  BSYNC B1 ;  /* 0x0000000000017941 */ /* 0x000fea0003800000 */
.L_x_125:
        /* <DEDUP_REMOVED lines=12> */
.L_x_128:
[----:B------:R-:W-:Y:S05]  /*7c00*/  BSYNC B1 ;  /* 0x0000000000017941 */ /* 0x000fea0003800000 */
.L_x_127:
        /* <DEDUP_REMOVED lines=12> */
.L_x_130:
[----:B------:R-:W-:Y:S05]  /*7cd0*/  BSYNC B1 ;  /* 0x0000000000017941 */ /* 0x000fea0003800000 */
.L_x_129:
        /* <DEDUP_REMOVED lines=12> */
.L_x_132:
[----:B------:R-:W-:Y:S05]  /*7da0*/  BSYNC B1 ;  /* 0x0000000000017941 */ /* 0x000fea0003800000 */
.L_x_131:
        /* <DEDUP_REMOVED lines=12> */
.L_x_134:
[----:B------:R-:W-:Y:S05]  /*7e70*/  BSYNC B1 ;  /* 0x0000000000017941 */ /* 0x000fea0003800000 */
.L_x_133:
        /* <DEDUP_REMOVED lines=12> */
.L_x_136:
[----:B------:R-:W-:Y:S05]  /*7f40*/  BSYNC B1 ;  /* 0x0000000000017941 */ /* 0x000fea0003800000 */
.L_x_135:
        /* <DEDUP_REMOVED lines=12> */
.L_x_138:
[----:B------:R-:W-:Y:S05]  /*8010*/  BSYNC B1 ;  /* 0x0000000000017941 */ /* 0x000fea0003800000 */
.L_x_137:
        /* <DEDUP_REMOVED lines=12> */
.L_x_140:
[----:B------:R-:W-:Y:S05]  /*80e0*/  BSYNC B1 ;  /* 0x0000000000017941 */ /* 0x000fea0003800000 */
.L_x_139:
        /* <DEDUP_REMOVED lines=12> */
.L_x_142:
[----:B------:R-:W-:Y:S05]  /*81b0*/  BSYNC B1 ;  /* 0x0000000000017941 */ /* 0x000fea0003800000 */
.L_x_141:
        /* <DEDUP_REMOVED lines=12> */
.L_x_144:
[----:B------:R-:W-:Y:S05]  /*8280*/  BSYNC B1 ;  /* 0x0000000000017941 */ /* 0x000fea0003800000 */
.L_x_143:
        /* <DEDUP_REMOVED lines=12> */
.L_x_146:
[----:B------:R-:W-:Y:S05]  /*8350*/  BSYNC B1 ;  /* 0x0000000000017941 */ /* 0x000fea0003800000 */
.L_x_145:
        /* <DEDUP_REMOVED lines=12> */
.L_x_148:
[----:B------:R-:W-:Y:S05]  /*8420*/  BSYNC B1 ;  /* 0x0000000000017941 */ /* 0x000fea0003800000 */
.L_x_147:
        /* <DEDUP_REMOVED lines=12> */
.L_x_150:
[----:B------:R-:W-:Y:S05]  /*84f0*/  BSYNC B1 ;  /* 0x0000000000017941 */ /* 0x000fea0003800000 */
.L_x_149:
        /* <DEDUP_REMOVED lines=12> */
.L_x_152:
[----:B------:R-:W-:Y:S05]  /*85c0*/  BSYNC B1 ;  /* 0x0000000000017941 */ /* 0x000fea0003800000 */
.L_x_151:
        /* <DEDUP_REMOVED lines=12> */
.L_x_154:
[----:B------:R-:W-:Y:S05]  /*8690*/  BSYNC B1 ;  /* 0x0000000000017941 */ /* 0x000fea0003800000 */
.L_x_153:
        /* <DEDUP_REMOVED lines=12> */
.L_x_156:
[----:B------:R-:W-:Y:S05]  /*8760*/  BSYNC B1 ;  /* 0x0000000000017941 */ /* 0x000fea0003800000 */
.L_x_155:
        /* <DEDUP_REMOVED lines=12> */
.L_x_158:
[----:B------:R-:W-:Y:S05]  /*8830*/  BSYNC B1 ;  /* 0x0000000000017941 */ /* 0x000fea0003800000 */
.L_x_157:
        /* <DEDUP_REMOVED lines=12> */
.L_x_160:
[----:B------:R-:W-:Y:S05]  /*8900*/  BSYNC B1 ;  /* 0x0000000000017941 */ /* 0x000fea0003800000 */
.L_x_159:
        /* <DEDUP_REMOVED lines=12> */
.L_x_162:
[----:B------:R-:W-:Y:S05]  /*89d0*/  BSYNC B1 ;  /* 0x0000000000017941 */ /* 0x000fea0003800000 */
.L_x_161:
        /* <DEDUP_REMOVED lines=12> */
.L_x_164:
[----:B------:R-:W-:Y:S05]  /*8aa0*/  BSYNC B1 ;  /* 0x0000000000017941 */ /* 0x000fea0003800000 */
.L_x_163:
        /* <DEDUP_REMOVED lines=12> */
.L_x_166:
[----:B------:R-:W-:Y:S05]  /*8b70*/  BSYNC B1 ;  /* 0x0000000000017941 */ /* 0x000fea0003800000 */
.L_x_165:
        /* <DEDUP_REMOVED lines=12> */
.L_x_168:
[----:B------:R-:W-:Y:S05]  /*8c40*/  BSYNC B1 ;  /* 0x0000000000017941 */ /* 0x000fea0003800000 */
.L_x_167:
        /* <DEDUP_REMOVED lines=12> */
.L_x_170:
[----:B------:R-:W-:Y:S05]  /*8d10*/  BSYNC B1 ;  /* 0x0000000000017941 */ /* 0x000fea0003800000 */
.L_x_169:
        /* <DEDUP_REMOVED lines=12> */
.L_x_172:
[----:B------:R-:W-:Y:S05]  /*8de0*/  BSYNC B1 ;  /* 0x0000000000017941 */ /* 0x000fea0003800000 */
.L_x_171:
        /* <DEDUP_REMOVED lines=12> */
.L_x_174:
[----:B------:R-:W-:Y:S05]  /*8eb0*/  BSYNC B1 ;  /* 0x0000000000017941 */ /* 0x000fea0003800000 */
.L_x_173:
        /* <DEDUP_REMOVED lines=12> */
.L_x_176:
[----:B------:R-:W-:Y:S05]  /*8f80*/  BSYNC B1 ;  /* 0x0000000000017941 */ /* 0x000fea0003800000 */
.L_x_175:
        /* <DEDUP_REMOVED lines=12> */
.L_x_178:
[----:B------:R-:W-:Y:S05]  /*9050*/  BSYNC B1 ;  /* 0x0000000000017941 */ /* 0x000fea0003800000 */
.L_x_177:
        /* <DEDUP_REMOVED lines=12> */
.L_x_180:
[----:B------:R-:W-:Y:S05]  /*9120*/  BSYNC B1 ;  /* 0x0000000000017941 */ /* 0x000fea0003800000 */
.L_x_179:
        /* <DEDUP_REMOVED lines=12> */
.L_x_182:
[----:B------:R-:W-:Y:S05]  /*91f0*/  BSYNC B1 ;  /* 0x0000000000017941 */ /* 0x000fea0003800000 */
.L_x_181:
        /* <DEDUP_REMOVED lines=12> */
.L_x_184:
[----:B------:R-:W-:Y:S05]  /*92c0*/  BSYNC B1 ;  /* 0x0000000000017941 */ /* 0x000fea0003800000 */
.L_x_183:
        /* <DEDUP_REMOVED lines=12> */
.L_x_186:
[----:B------:R-:W-:Y:S05]  /*9390*/  BSYNC B1 ;  /* 0x0000000000017941 */ /* 0x000fea0003800000 */
.L_x_185:
        /* <DEDUP_REMOVED lines=12> */
.L_x_188:
[----:B------:R-:W-:Y:S05]  /*9460*/  BSYNC B1 ;  /* 0x0000000000017941 */ /* 0x000fea0003800000 */
.L_x_187:
        /* <DEDUP_REMOVED lines=12> */
.L_x_190:
[----:B------:R-:W-:Y:S05]  /*9530*/  BSYNC B1 ;  /* 0x0000000000017941 */ /* 0x000fea0003800000 */
.L_x_189:
[----:B-----5:R-:W-:Y:S01]  /*9540*/  LOP3.LUT R32, R32, 0xff, RZ, 0xc0, !PT ;  /* 0x000000ff20207812 */ /* 0x020fe200078ec0ff */
[----:B------:R-:W-:Y:S01]  /*9550*/  BSSY B1, `(.L_x_191) ;  /* 0x000000b000017945 */ /* 0x000fe20003800000 */
[----:B------:R-:W-:Y:S02]  /*9560*/  ISETP.LT.OR P5, PT, R35, 0x99, !P1 ;  /* 0x000000992300780c */ /* 0x000fe40004fa1670 */
[----:B------:R-:W-:-:S05]  /*9570*/  F2FP.F16.E5M2.UNPACK_B R32, R32 ;  /* 0x00000020ff20723e */ /* 0x000fca00020004ff */
[----:B------:R-:W-:-:S05]  /*9580*/  HADD2.F32 R32, -RZ, R32.H0_H0 ;  /* 0x20000020ff207230 */ /* 0x000fca0000004100 */
[----:B------:R-:W-:-:S04]  /*9590*/  FMUL R32, R32, UR19 ;  /* 0x0000001320207c20 */ /* 0x000fc80008400000 */
[----:B------:R-:W-:Y:S01]  /*95a0*/  FFMA R32, R23, UR20, R32 ;  /* 0x0000001417207c23 */ /* 0x000fe20008000020 */
[----:B------:R-:W-:-:S04]  /*95b0*/  PRMT R23, RZ, 0x7610, R23 ;  /* 0x00007610ff177816 */ /* 0x000fc80000000017 */
[----:B----4-:R-:W-:-:S05]  /*95c0*/  F2FP.SATFINITE.E5M2.F32.PACK_AB_MERGE_C R33, RZ, R32, RZ ;  /* 0x00000020ff21723e */ /* 0x010fca00048060ff */
[----:B------:R4:W-:Y:S01]  /*95d0*/  @!P4 STG.E.U8 desc[UR16][R26.64+0x91], R33 ;  /* 0x000091211a00c986 */ /* 0x0009e2000c101110 */
[----:B------:R-:W-:Y:S05]  /*95e0*/  @P5 BRA `(.L_x_192) ;  /* 0x0000000000045947 */ /* 0x000fea0003800000 */
[----:B------:R0:W5:Y:S02]  /*95f0*/  LDG.E.U8 R23, desc[UR16][R28.64+0x98] ;  /* 0x000098101c177981 */ /* 0x000164000c1e1100 */
.L_x_192:
[----:B------:R-:W-:Y:S05]  /*9600*/  BSYNC B1 ;  /* 0x0000000000017941 */ /* 0x000fea0003800000 */
.L_x_191:
        /* <DEDUP_REMOVED lines=8> */
[----:B------:R-:W-:-:S05]  /*9690*/  F2FP.SATFINITE.E5M2.F32.PACK_AB_MERGE_C R23, RZ, R23, RZ ;  /* 0x00000017ff17723e */ /* 0x000fca00048060ff */
[----:B------:R0:W-:Y:S01]  /*96a0*/  @!P5 STG.E.U8 desc[UR16][R24.64+0x98], R23 ;  /* 0x000098171800d986 */ /* 0x0001e2000c101110 */
[----:B------:R-:W-:Y:S05]  /*96b0*/  @P4 BRA `(.L_x_194) ;  /* 0x0000000000044947 */ /* 0x000fea0003800000 */
[----:B------:R0:W5:Y:S02]  /*96c0*/  LDG.E.U8 R22, desc[UR16][R28.64+0x99] ;  /* 0x000099101c167981 */ /* 0x000164000c1e1100 */
.L_x_194:
[----:B------:R-:W-:Y:S05]  /*96d0*/  BSYNC B1 ;  /* 0x0000000000017941 */ /* 0x000fea0003800000 */
.L_x_193:
        /* <DEDUP_REMOVED lines=8> */
[----:B0-----:R-:W-:-:S05]  /*9760*/  F2FP.SATFINITE.E5M2.F32.PACK_AB_MERGE_C R23, RZ, R22, RZ ;  /* 0x00000016ff17723e */ /* 0x001fca00048060ff */
[----:B------:R0:W-:Y:S01]  /*9770*/  @!P4 STG.E.U8 desc[UR16][R24.64+0x99], R23 ;  /* 0x000099171800c986 */ /* 0x0001e2000c101110 */
[----:B------:R-:W-:Y:S05]  /*9780*/  @P5 BRA `(.L_x_196) ;  /* 0x0000000000045947 */ /* 0x000fea0003800000 */
[----:B------:R0:W5:Y:S02]  /*9790*/  LDG.E.U8 R21, desc[UR16][R30.64+0x98] ;  /* 0x000098101e157981 */ /* 0x000164000c1e1100 */
.L_x_196:
[----:B------:R-:W-:Y:S05]  /*97a0*/  BSYNC B1 ;  /* 0x0000000000017941 */ /* 0x000fea0003800000 */
.L_x_195:
        /* <DEDUP_REMOVED lines=12> */
.L_x_198:
[----:B------:R-:W-:Y:S05]  /*9870*/  BSYNC B1 ;  /* 0x0000000000017941 */ /* 0x000fea0003800000 */
.L_x_197:
        /* <DEDUP_REMOVED lines=12> */
.L_x_200:
[----:B------:R-:W-:Y:S05]  /*9940*/  BSYNC B1 ;  /* 0x0000000000017941 */ /* 0x000fea0003800000 */
.L_x_199:
        /* <DEDUP_REMOVED lines=12> */
.L_x_202:
[----:B------:R-:W-:Y:S05]  /*9a10*/  BSYNC B1 ;  /* 0x0000000000017941 */ /* 0x000fea0003800000 */
.L_x_201:
        /* <DEDUP_REMOVED lines=12> */
.L_x_204:
[----:B------:R-:W-:Y:S05]  /*9ae0*/  BSYNC B1 ;  /* 0x0000000000017941 */ /* 0x000fea0003800000 */
.L_x_203:
        /* <DEDUP_REMOVED lines=12> */
.L_x_206:
[----:B------:R-:W-:Y:S05]  /*9bb0*/  BSYNC B1 ;  /* 0x0000000000017941 */ /* 0x000fea0003800000 */
.L_x_205:
        /* <DEDUP_REMOVED lines=12> */
.L_x_208:
[----:B------:R-:W-:Y:S05]  /*9c80*/  BSYNC B1 ;  /* 0x0000000000017941 */ /* 0x000fea0003800000 */
.L_x_207:
        /* <DEDUP_REMOVED lines=12> */
.L_x_210:
[----:B------:R-:W-:Y:S05]  /*9d50*/  BSYNC B1 ;  /* 0x0000000000017941 */ /* 0x000fea0003800000 */
.L_x_209:
        /* <DEDUP_REMOVED lines=12> */
.L_x_212:
[----:B------:R-:W-:Y:S05]  /*9e20*/  BSYNC B1 ;  /* 0x0000000000017941 */ /* 0x000fea0003800000 */
.L_x_211:
        /* <DEDUP_REMOVED lines=12> */
.L_x_214:
[----:B------:R-:W-:Y:S05]  /*9ef0*/  BSYNC B1 ;  /* 0x0000000000017941 */ /* 0x000fea0003800000 */
.L_x_213:
        /* <DEDUP_REMOVED lines=12> */
.L_x_216:
[----:B------:R-:W-:Y:S05]  /*9fc0*/  BSYNC B1 ;  /* 0x0000000000017941 */ /* 0x000fea0003800000 */
.L_x_215:
        /* <DEDUP_REMOVED lines=12> */
.L_x_218:
[----:B------:R-:W-:Y:S05]  /*a090*/  BSYNC B1 ;  /* 0x0000000000017941 */ /* 0x000fea0003800000 */
.L_x_217:
        /* <DEDUP_REMOVED lines=12> */
.L_x_220:
[----:B------:R-:W-:Y:S05]  /*a160*/  BSYNC B1 ;  /* 0x0000000000017941 */ /* 0x000fea0003800000 */
.L_x_219:
        /* <DEDUP_REMOVED lines=12> */
.L_x_222:
[----:B------:R-:W-:Y:S05]  /*a230*/  BSYNC B1 ;  /* 0x0000000000017941 */ /* 0x000fea0003800000 */
.L_x_221:
        /* <DEDUP_REMOVED lines=12> */
.L_x_224:
[----:B------:R-:W-:Y:S05]  /*a300*/  BSYNC B1 ;  /* 0x0000000000017941 */ /* 0x000fea0003800000 */
.L_x_223:
        /* <DEDUP_REMOVED lines=12> */
.L_x_226:
[----:B------:R-:W-:Y:S05]  /*a3d0*/  BSYNC B1 ;  /* 0x0000000000017941 */ /* 0x000fea0003800000 */
.L_x_225:
        /* <DEDUP_REMOVED lines=12> */
.L_x_228:
[----:B------:R-:W-:Y:S05]  /*a4a0*/  BSYNC B1 ;  /* 0x0000000000017941 */ /* 0x000fea0003800000 */
.L_x_227:
        /* <DEDUP_REMOVED lines=12> */
.L_x_230:
[----:B------:R-:W-:Y:S05]  /*a570*/  BSYNC B1 ;  /* 0x0000000000017941 */ /* 0x000fea0003800000 */
.L_x_229:
        /* <DEDUP_REMOVED lines=12> */
.L_x_232:
[----:B------:R-:W-:Y:S05]  /*a640*/  BSYNC B1 ;  /* 0x0000000000017941 */ /* 0x000fea0003800000 */
.L_x_231:
        /* <DEDUP_REMOVED lines=12> */
.L_x_234:
[----:B------:R-:W-:Y:S05]  /*a710*/  BSYNC B1 ;  /* 0x0000000000017941 */ /* 0x000fea0003800000 */
.L_x_233:
[----:B-----5:R-:W-:Y:S01]  /*a720*/  LOP3.LUT R2, R2, 0xff, RZ, 0xc0, !PT ;  /* 0x000000ff02027812 */ /* 0x020fe200078ec0ff */
[----:B------:R-:W-:Y:S01]  /*a730*/  BSSY B1, `(.L_x_235) ;  /* 0x000000b000017945 */ /* 0x000fe20003800000 */
[----:B------:R-:W-:Y:S02]  /*a740*/  ISETP.LT.OR P5, PT, R35, 0xc1, !P2 ;  /* 0x000000c12300780c */ /* 0x000fe400057a1670 */
[----:B------:R-:W-:-:S05]  /*a750*/  F2FP.F16.E5M2.UNPACK_B R2, R2 ;  /* 0x00000002ff02723e */ /* 0x000fca00020004ff */
[----:B------:R-:W-:-:S05]  /*a760*/  HADD2.F32 R2, -RZ, R2.H0_H0 ;  /* 0x20000002ff027230 */ /* 0x000fca0000004100 */
[----:B0-----:R-:W-:-:S04]  /*a770*/  FMUL R3, R2, UR19 ;  /* 0x0000001302037c20 */ /* 0x001fc80008400000 */
[----:B------:R-:W-:Y:S01]  /*a780*/  FFMA R3, R0, UR20, R3 ;  /* 0x0000001400037c23 */ /* 0x000fe20008000003 */
[----:B------:R-:W-:-:S04]  /*a790*/  PRMT R0, RZ, 0x7610, R0 ;  /* 0x00007610ff007816 */ /* 0x000fc80000000000 */
[----:B------:R-:W-:-:S05]  /*a7a0*/  F2FP.SATFINITE.E5M2.F32.PACK_AB_MERGE_C R3, RZ, R3, RZ ;  /* 0x00000003ff03723e */ /* 0x000fca00048060ff */
[----:B------:R0:W-:Y:S01]  /*a7b0*/  @!P4 STG.E.U8 desc[UR16][R24.64+0xc1], R3 ;  /* 0x0000c1031800c986 */ /* 0x0001e2000c101110 */
[----:B------:R-:W-:Y:S05]  /*a7c0*/  @P5 BRA `(.L_x_236) ;  /* 0x0000000000045947 */ /* 0x000fea0003800000 */
[----:B------:R0:W5:Y:S02]  /*a7d0*/  LDG.E.U8 R0, desc[UR16][R30.64+0xc0] ;  /* 0x0000c0101e007981 */ /* 0x000164000c1e1100 */
.L_x_236:
[----:B------:R-:W-:Y:S05]  /*a7e0*/  BSYNC B1 ;  /* 0x0000000000017941 */ /* 0x000fea0003800000 */
.L_x_235:
[----:B------:R-:W2:Y:S01]  /*a7f0*/  LDL.LU R2, [R1] ;  /* 0x0000000001027983 */ /* 0x000ea20000300800 */
[----:B-----5:R-:W-:Y:S01]  /*a800*/  LOP3.LUT R0, R0, 0xff, RZ, 0xc0, !PT ;  /* 0x000000ff00007812 */ /* 0x020fe200078ec0ff */
[----:B------:R-:W-:Y:S01]  /*a810*/  BSSY B1, `(.L_x_237) ;  /* 0x000000b000017945 */ /* 0x000fe20003800000 */
[----:B------:R-:W-:Y:S02]  /*a820*/  ISETP.LT.OR P4, PT, R35, 0xc2, !P2 ;  /* 0x000000c22300780c */ /* 0x000fe40005781670 */
[----:B------:R-:W-:-:S05]  /*a830*/  F2FP.F16.E5M2.UNPACK_B R0, R0 ;  /* 0x00000000ff00723e */ /* 0x000fca00020004ff */
[----:B------:R-:W-:-:S05]  /*a840*/  HADD2.F32 R0, -RZ, R0.H0_H0 ;  /* 0x20000000ff007230 */ /* 0x000fca0000004100 */
[----:B------:R-:W-:-:S04]  /*a850*/  FMUL R0, R0, UR19 ;  /* 0x0000001300007c20 */ /* 0x000fc80008400000 */
[----:B--2---:R-:W-:-:S05]  /*a860*/  FFMA R0, R2, UR20, R0 ;  /* 0x0000001402007c23 */ /* 0x004fca0008000000 */
[----:B0-----:R-:W-:Y:S02]  /*a870*/  F2FP.SATFINITE.E5M2.F32.PACK_AB_MERGE_C R3, RZ, R0, RZ ;  /* 0x00000000ff03723e */ /* 0x001fe400048060ff */
[----:B------:R-:W-:-:S03]  /*a880*/  PRMT R0, RZ, 0x7610, R0 ;  /* 0x00007610ff007816 */ /* 0x000fc60000000000 */
[----:B------:R0:W-:Y:S01]  /*a890*/  @!P5 STG.E.U8 desc[UR16][R26.64+0xc0], R3 ;  /* 0x0000c0031a00d986 */ /* 0x0001e2000c101110 */
[----:B------:R-:W-:Y:S05]  /*a8a0*/  @P4 BRA `(.L_x_238) ;  /* 0x0000000000044947 */ /* 0x000fea0003800000 */
[----:B------:R2:W5:Y:S02]  /*a8b0*/  LDG.E.U8 R0, desc[UR16][R30.64+0xc1] ;  /* 0x0000c1101e007981 */ /* 0x000564000c1e1100 */
.L_x_238:
[----:B------:R-:W-:Y:S05]  /*a8c0*/  BSYNC B1 ;  /* 0x0000000000017941 */ /* 0x000fea0003800000 */
.L_x_237:
[----:B------:R-:W3:Y:S01]  /*a8d0*/  LDL.LU R2, [R1+0x4] ;  /* 0x0000040001027983 */ /* 0x000ee20000300800 */
[----:B-----5:R-:W-:Y:S01]  /*a8e0*/  LOP3.LUT R0, R0, 0xff, RZ, 0xc0, !PT ;  /* 0x000000ff00007812 */ /* 0x020fe200078ec0ff */
[----:B------:R-:W-:Y:S01]  /*a8f0*/  BSSY B1, `(.L_x_239) ;  /* 0x000000b000017945 */ /* 0x000fe20003800000 */
[----:B------:R-:W-:Y:S02]  /*a900*/  ISETP.LT.OR P5, PT, R35, 0xc9, !P1 ;  /* 0x000000c92300780c */ /* 0x000fe40004fa1670 */
[----:B------:R-:W-:-:S05]  /*a910*/  F2FP.F16.E5M2.UNPACK_B R0, R0 ;  /* 0x00000000ff00723e */ /* 0x000fca00020004ff */
[----:B------:R-:W-:-:S05]  /*a920*/  HADD2.F32 R0, -RZ, R0.H0_H0 ;  /* 0x20000000ff007230 */ /* 0x000fca0000004100 */
[----:B------:R-:W-:-:S04]  /*a930*/  FMUL R0, R0, UR19 ;  /* 0x0000001300007c20 */ /* 0x000fc80008400000 */
[----:B---3--:R-:W-:-:S05]  /*a940*/  FFMA R0, R2, UR20, R0 ;  /* 0x0000001402007c23 */ /* 0x008fca0008000000 */
[----:B0-----:R-:W-:Y:S02]  /*a950*/  F2FP.SATFINITE.E5M2.F32.PACK_AB_MERGE_C R3, RZ, R0, RZ ;  /* 0x00000000ff03723e */ /* 0x001fe400048060ff */
[----:B------:R-:W-:-:S03]  /*a960*/  PRMT R0, RZ, 0x7610, R0 ;  /* 0x00007610ff007816 */ /* 0x000fc60000000000 */
[----:B------:R0:W-:Y:S01]  /*a970*/  @!P4 STG.E.U8 desc[UR16][R26.64+0xc1], R3 ;  /* 0x0000c1031a00c986 */ /* 0x0001e2000c101110 */
[----:B------:R-:W-:Y:S05]  /*a980*/  @P5 BRA `(.L_x_240) ;  /* 0x0000000000045947 */ /* 0x000fea0003800000 */
[----:B------:R3:W5:Y:S02]  /*a990*/  LDG.E.U8 R0, desc[UR16][R28.64+0xc8] ;  /* 0x0000c8101c007981 */ /* 0x000764000c1e1100 */
.L_x_240:
[----:B------:R-:W-:Y:S05]  /*a9a0*/  BSYNC B1 ;  /* 0x0000000000017941 */ /* 0x000fea0003800000 */
.L_x_239:
[----:B------:R-:W2:Y:S01]  /*a9b0*/  LDL.LU R2, [R1+0x8] ;  /* 0x0000080001027983 */ /* 0x000ea20000300800 */
        /* <DEDUP_REMOVED lines=12> */
.L_x_242:
[----:B------:R-:W-:Y:S05]  /*aa80*/  BSYNC B1 ;  /* 0x0000000000017941 */ /* 0x000fea0003800000 */
.L_x_241:
        /* <DEDUP_REMOVED lines=13> */
.L_x_244:
[----:B------:R-:W-:Y:S05]  /*ab60*/  BSYNC B1 ;  /* 0x0000000000017941 */ /* 0x000fea0003800000 */
.L_x_243:
        /* <DEDUP_REMOVED lines=13> */
.L_x_246:
[----:B------:R-:W-:Y:S05]  /*ac40*/  BSYNC B1 ;  /* 0x0000000000017941 */ /* 0x000fea0003800000 */
.L_x_245:
        /* <DEDUP_REMOVED lines=13> */
.L_x_248:
[----:B------:R-:W-:Y:S05]  /*ad20*/  BSYNC B1 ;  /* 0x0000000000017941 */ /* 0x000fea0003800000 */
.L_x_247:
        /* <DEDUP_REMOVED lines=13> */
.L_x_250:
[----:B------:R-:W-:Y:S05]  /*ae00*/  BSYNC B1 ;  /* 0x0000000000017941 */ /* 0x000fea0003800000 */
.L_x_249:
        /* <DEDUP_REMOVED lines=13> */
.L_x_252:
[----:B------:R-:W-:Y:S05]  /*aee0*/  BSYNC B1 ;  /* 0x0000000000017941 */ /* 0x000fea0003800000 */
.L_x_251:
        /* <DEDUP_REMOVED lines=13> */
.L_x_254:
[----:B------:R-:W-:Y:S05]  /*afc0*/  BSYNC B1 ;  /* 0x0000000000017941 */ /* 0x000fea0003800000 */
.L_x_253:
        /* <DEDUP_REMOVED lines=13> */
.L_x_256:
[----:B------:R-:W-:Y:S05]  /*b0a0*/  BSYNC B1 ;  /* 0x0000000000017941 */ /* 0x000fea0003800000 */
.L_x_255:
        /* <DEDUP_REMOVED lines=13> */
.L_x_258:
[----:B------:R-:W-:Y:S05]  /*b180*/  BSYNC B1 ;  /* 0x0000000000017941 */ /* 0x000fea0003800000 */
.L_x_257:
        /* <DEDUP_REMOVED lines=13> */
.L_x_260:
[----:B------:R-:W-:Y:S05]  /*b260*/  BSYNC B1 ;  /* 0x0000000000017941 */ /* 0x000fea0003800000 */
.L_x_259:
        /* <DEDUP_REMOVED lines=13> */
.L_x_262:
[----:B------:R-:W-:Y:S05]  /*b340*/  BSYNC B1 ;  /* 0x0000000000017941 */ /* 0x000fea0003800000 */
.L_x_261:
        /* <DEDUP_REMOVED lines=13> */
.L_x_264:
[----:B------:R-:W-:Y:S05]  /*b420*/  BSYNC B1 ;  /* 0x0000000000017941 */ /* 0x000fea0003800000 */
.L_x_263:
        /* <DEDUP_REMOVED lines=13> */
.L_x_266:
[----:B------:R-:W-:Y:S05]  /*b500*/  BSYNC B1 ;  /* 0x0000000000017941 */ /* 0x000fea0003800000 */
.L_x_265:
        /* <DEDUP_REMOVED lines=13> */
.L_x_268:
[----:B------:R-:W-:Y:S05]  /*b5e0*/  BSYNC B1 ;  /* 0x0000000000017941 */ /* 0x000fea0003800000 */
.L_x_267:
        /* <DEDUP_REMOVED lines=13> */
.L_x_270:
[----:B------:R-:W-:Y:S05]  /*b6c0*/  BSYNC B1 ;  /* 0x0000000000017941 */ /* 0x000fea0003800000 */
.L_x_269:
        /* <DEDUP_REMOVED lines=13> */
.L_x_272:
[----:B------:R-:W-:Y:S05]  /*b7a0*/  BSYNC B1 ;  /* 0x0000000000017941 */ /* 0x000fea0003800000 */
.L_x_271:
        /* <DEDUP_REMOVED lines=13> */
.L_x_274:
[----:B------:R-:W-:Y:S05]  /*b880*/  BSYNC B1 ;  /* 0x0000000000017941 */ /* 0x000fea0003800000 */
.L_x_273:
        /* <DEDUP_REMOVED lines=13> */
.L_x_276:
[----:B------:R-:W-:Y:S05]  /*b960*/  BSYNC B1 ;  /* 0x0000000000017941 */ /* 0x000fea0003800000 */
.L_x_275:
        /* <DEDUP_REMOVED lines=13> */
.L_x_278:
[----:B------:R-:W-:Y:S05]  /*ba40*/  BSYNC B1 ;  /* 0x0000000000017941 */ /* 0x000fea0003800000 */
.L_x_277:
        /* <DEDUP_REMOVED lines=13> */
.L_x_280:
[----:B------:R-:W-:Y:S05]  /*bb20*/  BSYNC B1 ;  /* 0x0000000000017941 */ /* 0x000fea0003800000 */
.L_x_279:
        /* <DEDUP_REMOVED lines=13> */
.L_x_282:
[----:B------:R-:W-:Y:S05]  /*bc00*/  BSYNC B1 ;  /* 0x0000000000017941 */ /* 0x000fea0003800000 */
.L_x_281:
        /* <DEDUP_REMOVED lines=13> */
.L_x_284:
[----:B------:R-:W-:Y:S05]  /*bce0*/  BSYNC B1 ;  /* 0x0000000000017941 */ /* 0x000fea0003800000 */
.L_x_283:
        /* <DEDUP_REMOVED lines=13> */
.L_x_286:
[----:B------:R-:W-:Y:S05]  /*bdc0*/  BSYNC B1 ;  /* 0x0000000000017941 */ /* 0x000fea0003800000 */
.L_x_285:
        /* <DEDUP_REMOVED lines=13> */
.L_x_288:
[----:B------:R-:W-:Y:S05]  /*bea0*/  BSYNC B1 ;  /* 0x0000000000017941 */ /* 0x000fea0003800000 */
.L_x_287:
        /* <DEDUP_REMOVED lines=13> */
.L_x_290:
[----:B------:R-:W-:Y:S05]  /*bf80*/  BSYNC B1 ;  /* 0x0000000000017941 */ /* 0x000fea0003800000 */
.L_x_289:
        /* <DEDUP_REMOVED lines=13> */
.L_x_292:
[----:B------:R-:W-:Y:S05]  /*c060*/  BSYNC B1 ;  /* 0x0000000000017941 */ /* 0x000fea0003800000 */
.L_x_291:
        /* <DEDUP_REMOVED lines=13> */
.L_x_294:
[----:B------:R-:W-:Y:S05]  /*c140*/  BSYNC B1 ;  /* 0x0000000000017941 */ /* 0x000fea0003800000 */
.L_x_293:
[----:B------:R-:W-:Y:S05]  /*c150*/  @P2 BRA `(.L_x_295) ;  /* 0x0000002000a42947 */ /* 0x000fea0003800000 */
[----:B------:R-:W2:Y:S01]  /*c160*/  LDL.LU R2, [R1+0x74] ;  /* 0x0000740001027983 */ /* 0x000ea20000300800 */
[----:B-----5:R-:W-:-:S04]  /*c170*/  LOP3.LUT R0, R0, 0xff, RZ, 0xc0, !PT ;  /* 0x000000ff00007812 */ /* 0x020fc800078ec0ff */
[----:B------:R-:W-:-:S05]  /*c180*/  F2FP.F16.E5M2.UNPACK_B R0, R0 ;  /* 0x00000000ff00723e */ /* 0x000fca00020004ff */
[----:B------:R-:W-:-:S05]  /*c190*/  HADD2.F32 R0, -RZ, R0.H0_H0 ;  /* 0x20000000ff007230 */ /* 0x000fca0000004100 */
[----:B------:R-:W-:-:S04]  /*c1a0*/  FMUL R0, R0, UR19 ;  /* 0x0000001300007c20 */ /* 0x000fc80008400000 */
[----:B--2---:R-:W-:-:S05]  /*c1b0*/  FFMA R0, R2, UR20, R0 ;  /* 0x0000001402007c23 */ /* 0x004fca0008000000 */
[----:B0-----:R-:W-:-:S05]  /*c1c0*/  F2FP.SATFINITE.E5M2.F32.PACK_AB_MERGE_C R3, RZ, R0, RZ ;  /* 0x00000000ff03723e */ /* 0x001fca00048060ff */
[----:B------:R0:W-:Y:S01]  /*c1d0*/  STG.E.U8 desc[UR16][R26.64+0xf9], R3 ;  /* 0x0000f9031a007986 */ /* 0x0001e2000c101110 */
[----:B------:R-:W-:Y:S05]  /*c1e0*/  BRA `(.L_x_295) ;  /* 0x0000002000807947 */ /* 0x000fea0003800000 */
.L_x_38:
[C---:B------:R-:W-:Y:S01]  /*c1f0*/  ISETP.GE.AND P2, PT, R38.reuse, 0x1, PT ;  /* 0x000000012600780c */ /* 0x040fe20003f46270 */
[----:B------:R-:W2:Y:S01]  /*c200*/  LDL.LU R227, [R1+0x14] ;  /* 0x0000140001e37983 */ /* 0x000ea20000300800 */
[----:B------:R-:W-:Y:S01]  /*c210*/  ISETP.GE.AND P1, PT, R38, 0x9, PT ;  /* 0x000000092600780c */ /* 0x000fe20003f26270 */
[----:B------:R-:W-:Y:S01]  /*c220*/  FMUL R226, R226, UR20 ;  /* 0x00000014e2e27c20 */ /* 0x000fe20008400000 */
[----:B------:R-:W-:Y:S01]  /*c230*/  ISETP.LT.OR P4, PT, R35, 0x1, !P2 ;  /* 0x000000012300780c */ /* 0x000fe20005781670 */
[----:B------:R-:W-:Y:S01]  /*c240*/  FMUL R225, R225, UR20 ;  /* 0x00000014e1e17c20 */ /* 0x000fe20008400000 */
[C---:B------:R-:W-:Y:S01]  /*c250*/  ISETP.LT.OR P5, PT, R35.reuse, 0x2, !P2 ;  /* 0x000000022300780c */ /* 0x040fe200057a1670 */
[----:B------:R-:W-:Y:S01]  /*c260*/  FMUL R224, R224, UR20 ;  /* 0x00000014e0e07c20 */ /* 0x000fe20008400000 */
[----:B------:R-:W-:Y:S02]  /*c270*/  ISETP.LT.OR P6, PT, R35, 0x1, !P1 ;  /* 0x000000012300780c */ /* 0x000fe40004fc1670 */
[----:B------:R-:W-:-:S02]  /*c280*/  F2FP.SATFINITE.E5M2.F32.PACK_AB_MERGE_C R29, RZ, R226, RZ ;  /* 0x000000e2ff1d723e */ /* 0x000fc400048060ff */
[----:B------:R-:W-:Y:S01]  /*c290*/  F2FP.SATFINITE.E5M2.F32.PACK_AB_MERGE_C R225, RZ, R225, RZ ;  /* 0x000000e1ffe1723e */ /* 0x000fe200048060ff */
[----:B------:R-:W-:Y:S01]  /*c2a0*/  FMUL R223, R223, UR20 ;  /* 0x00000014dfdf7c20 */ /* 0x000fe20008400000 */
[----:B------:R-:W-:Y:S01]  /*c2b0*/  F2FP.SATFINITE.E5M2.F32.PACK_AB_MERGE_C R31, RZ, R224, RZ ;  /* 0x000000e0ff1f723e */ /* 0x000fe200048060ff */
[----:B------:R-:W-:Y:S01]  /*c2c0*/  FMUL R222, R222, UR20 ;  /* 0x00000014dede7c20 */ /* 0x000fe20008400000 */
[----:B------:R-:W-:Y:S01]  /*c2d0*/  FMUL R221, R221, UR20 ;  /* 0x00000014dddd7c20 */ /* 0x000fe20008400000 */
[----:B------:R0:W-:Y:S01]  /*c2e0*/  @!P4 STG.E.U8 desc[UR16][R24.64], R29 ;  /* 0x0000001d1800c986 */ /* 0x0001e2000c101110 */
[----:B------:R-:W-:-:S03]  /*c2f0*/  ISETP.LT.OR P4, PT, R35, 0x2, !P1 ;  /* 0x000000022300780c */ /* 0x000fc60004f81670 */
[----:B------:R-:W-:Y:S01]  /*c300*/  @!P5 STG.E.U8 desc[UR16][R24.64+0x1], R225 ;  /* 0x000001e11800d986 */ /* 0x000fe2000c101110 */
[----:B------:R-:W-:-:S03]  /*c310*/  ISETP.LT.OR P5, PT, R35, 0x9, !P2 ;  /* 0x000000092300780c */ /* 0x000fc600057a1670 */
[----:B------:R1:W-:Y:S01]  /*c320*/  @!P6 STG.E.U8 desc[UR16][R26.64], R31 ;  /* 0x0000001f1a00e986 */ /* 0x0003e2000c101110 */
[----:B------:R-:W-:Y:S02]  /*c330*/  ISETP.LT.OR P6, PT, R35, 0xa, !P2 ;  /* 0x0000000a2300780c */ /* 0x000fe400057c1670 */
[----:B------:R-:W-:Y:S01]  /*c340*/  F2FP.SATFINITE.E5M2.F32.PACK_AB_MERGE_C R223, RZ, R223, RZ ;  /* 0x000000dfffdf723e */ /* 0x000fe200048060ff */
[----:B------:R-:W-:Y:S01]  /*c350*/  FMUL R219, R219, UR20 ;  /* 0x00000014dbdb7c20 */ /* 0x000fe20008400000 */
[----:B------:R-:W-:Y:S01]  /*c360*/  F2FP.SATFINITE.E5M2.F32.PACK_AB_MERGE_C R33, RZ, R222, RZ ;  /* 0x000000deff21723e */ /* 0x000fe200048060ff */
[----:B------:R-:W-:Y:S01]  /*c370*/  FMUL R220, R220, UR20 ;  /* 0x00000014dcdc7c20 */ /* 0x000fe20008400000 */
[----:B------:R-:W-:Y:S01]  /*c380*/  F2FP.SATFINITE.E5M2.F32.PACK_AB_MERGE_C R221, RZ, R221, RZ ;  /* 0x000000ddffdd723e */ /* 0x000fe200048060ff */
[----:B------:R-:W-:Y:S01]  /*c390*/  @!P4 STG.E.U8 desc[UR16][R26.64+0x1], R223 ;  /* 0x000001df1a00c986 */ /* 0x000fe2000c101110 */
[----:B------:R-:W-:-:S03]  /*c3a0*/  ISETP.LT.OR P4, PT, R35, 0x9, !P1 ;  /* 0x000000092300780c */ /* 0x000fc60004f81670 */
[----:B------:R3:W-:Y:S01]  /*c3b0*/  @!P5 STG.E.U8 desc[UR16][R24.64+0x8], R33 ;  /* 0x000008211800d986 */ /* 0x0007e2000c101110 */
[----:B------:R-:W-:-:S03]  /*c3c0*/  ISETP.LT.OR P5, PT, R35, 0xa, !P1 ;  /* 0x0000000a2300780c */ /* 0x000fc60004fa1670 */
[----:B------:R-:W-:Y:S01]  /*c3d0*/  @!P6 STG.E.U8 desc[UR16][R24.64+0x9], R221 ;  /* 0x000009dd1800e986 */ /* 0x000fe2000c101110 */
[----:B------:R-:W-:Y:S01]  /*c3e0*/  ISETP.LT.OR P6, PT, R35, 0x11, !P2 ;  /* 0x000000112300780c */ /* 0x000fe200057c1670 */
[----:B------:R-:W-:Y:S01]  /*c3f0*/  FMUL R218, R218, UR20 ;  /* 0x00000014dada7c20 */ /* 0x000fe20008400000 */
[----:B------:R-:W-:Y:S01]  /*c400*/  F2FP.SATFINITE.E5M2.F32.PACK_AB_MERGE_C R219, RZ, R219, RZ ;  /* 0x000000dbffdb723e */ /* 0x000fe200048060ff */
[----:B------:R-:W-:Y:S01]  /*c410*/  FMUL R217, R217, UR20 ;  /* 0x00000014d9d97c20 */ /* 0x000fe20008400000 */
[----:B0-----:R-:W-:Y:S01]  /*c420*/  F2FP.SATFINITE.E5M2.F32.PACK_AB_MERGE_C R29, RZ, R220, RZ ;  /* 0x000000dcff1d723e */ /* 0x001fe200048060ff */
[----:B------:R-:W-:Y:S01]  /*c430*/  FMUL R216, R216, UR20 ;  /* 0x00000014d8d87c20 */ /* 0x000fe20008400000 */
[----:B-1----:R-:W-:Y:S01]  /*c440*/  F2FP.SATFINITE.E5M2.F32.PACK_AB_MERGE_C R31, RZ, R218, RZ ;  /* 0x000000daff1f723e */ /* 0x002fe200048060ff */
[----:B------:R-:W-:Y:S01]  /*c450*/  FMUL R215, R215, UR20 ;  /* 0x00000014d7d77c20 */ /* 0x000fe20008400000 */
[----:B------:R-:W-:Y:S01]  /*c460*/  FMUL R213, R213, UR20 ;  /* 0x00000014d5d57c20 */ /* 0x000fe20008400000 */
[----:B------:R-:W-:Y:S01]  /*c470*/  @!P5 STG.E.U8 desc[UR16][R26.64+0x9], R219 ;  /* 0x000009db1a00d986 */ /* 0x000fe2000c101110 */
[----:B------:R-:W-:-:S03]  /*c480*/  ISETP.LT.OR P5, PT, R35, 0x12, !P2 ;  /* 0x000000122300780c */ /* 0x000fc600057a1670 */
[----:B------:R0:W-:Y:S01]  /*c490*/  @!P4 STG.E.U8 desc[UR16][R26.64+0x8], R29 ;  /* 0x0000081d1a00c986 */ /* 0x0001e2000c101110 */
[----:B------:R-:W-:-:S03]  /*c4a0*/  ISETP.LT.OR P4, PT, R35, 0x11, !P1 ;  /* 0x000000112300780c */ /* 0x000fc60004f81670 */
[----:B------:R1:W-:Y:S01]  /*c4b0*/  @!P6 STG.E.U8 desc[UR16][R24.64+0x10], R31 ;  /* 0x0000101f1800e986 */ /* 0x0003e2000c101110 */
[C---:B------:R-:W-:Y:S02]  /*c4c0*/  ISETP.LT.OR P6, PT, R35.reuse, 0x12, !P1 ;  /* 0x000000122300780c */ /* 0x040fe40004fc1670 */
[----:B------:R-:W-:Y:S01]  /*c4d0*/  F2FP.SATFINITE.E5M2.F32.PACK_AB_MERGE_C R217, RZ, R217, RZ ;  /* 0x000000d9ffd9723e */ /* 0x000fe200048060ff */
[----:B------:R-:W-:Y:S01]  /*c4e0*/  FMUL R214, R214, UR20 ;  /* 0x00000014d6d67c20 */ /* 0x000fe20008400000 */
[----:B---3--:R-:W-:Y:S01]  /*c4f0*/  F2FP.SATFINITE.E5M2.F32.PACK_AB_MERGE_C R33, RZ, R216, RZ ;  /* 0x000000d8ff21723e */ /* 0x008fe200048060ff */
[----:B------:R-:W-:Y:S01]  /*c500*/  FMUL R212, R212, UR20 ;  /* 0x00000014d4d47c20 */ /* 0x000fe20008400000 */
[----:B------:R-:W-:Y:S01]  /*c510*/  F2FP.SATFINITE.E5M2.F32.PACK_AB_MERGE_C R215, RZ, R215, RZ ;  /* 0x000000d7ffd7723e */ /* 0x000fe200048060ff */
[----:B------:R-:W-:Y:S01]  /*c520*/  @!P5 STG.E.U8 desc[UR16][R24.64+0x11], R217 ;  /* 0x000011d91800d986 */ /* 0x000fe2000c101110 */
[----:B------:R-:W-:-:S03]  /*c530*/  ISETP.LT.OR P5, PT, R35, 0x1a, !P2 ;  /* 0x0000001a2300780c */ /* 0x000fc600057a1670 */
[----:B------:R3:W-:Y:S01]  /*c540*/  @!P4 STG.E.U8 desc[UR16][R26.64+0x10], R33 ;  /* 0x000010211a00c986 */ /* 0x0007e2000c101110 */
[----:B------:R-:W-:-:S03]  /*c550*/  ISETP.LT.OR P4, PT, R35, 0x19, !P2 ;  /* 0x000000192300780c */ /* 0x000fc60005781670 */
[----:B------:R-:W-:Y:S01]  /*c560*/  @!P6 STG.E.U8 desc[UR16][R26.64+0x11], R215 ;  /* 0x000011d71a00e986 */ /* 0x000fe2000c101110 */
[----:B------:R-:W-:Y:S02]  /*c570*/  ISETP.LT.OR P6, PT, R35, 0x19, !P1 ;  /* 0x000000192300780c */ /* 0x000fe40004fc1670 */
[----:B------:R-:W-:Y:S01]  /*c580*/  F2FP.SATFINITE.E5M2.F32.PACK_AB_MERGE_C R213, RZ, R213, RZ ;  /* 0x000000d5ffd5723e */ /* 0x000fe200048060ff */
[----:B------:R-:W-:Y:S01]  /*c590*/  FMUL R211, R211, UR20 ;  /* 0x00000014d3d37c20 */ /* 0x000fe20008400000 */
[----:B0-----:R-:W-:Y:S01]  /*c5a0*/  F2FP.SATFINITE.E5M2.F32.PACK_AB_MERGE_C R29, RZ, R214, RZ ;  /* 0x000000d6ff1d723e */ /* 0x001fe200048060ff */
[----:B------:R-:W-:Y:S01]  /*c5b0*/  FMUL R210, R210, UR20 ;  /* 0x00000014d2d27c20 */ /* 0x000fe20008400000 */
[----:B-1----:R-:W-:Y:S01]  /*c5c0*/  F2FP.SATFINITE.E5M2.F32.PACK_AB_MERGE_C R31, RZ, R212, RZ ;  /* 0x000000d4ff1f723e */ /* 0x002fe200048060ff */
[----:B------:R-:W-:Y:S01]  /*c5d0*/  @!P5 STG.E.U8 desc[UR16][R24.64+0x19], R213 ;  /* 0x000019d51800d986 */ /* 0x000fe2000c101110 */
[----:B------:R-:W-:-:S03]  /*c5e0*/  ISETP.LT.OR P5, PT, R35, 0x1a, !P1 ;  /* 0x0000001a2300780c */ /* 0x000fc60004fa1670 */
[----:B------:R0:W-:Y:S01]  /*c5f0*/  @!P4 STG.E.U8 desc[UR16][R24.64+0x18], R29 ;  /* 0x0000181d1800c986 */ /* 0x0001e2000c101110 */
[----:B------:R-:W-:-:S03]  /*c600*/  ISETP.LT.OR P4, PT, R35, 0x21, !P2 ;  /* 0x000000212300780c */ /* 0x000fc60005781670 */
[----:B------:R1:W-:Y:S01]  /*c610*/  @!P6 STG.E.U8 desc[UR16][R26.64+0x18], R31 ;  /* 0x0000181f1a00e986 */ /* 0x0003e2000c101110 */
[----:B------:R-:W-:Y:S01]  /*c620*/  ISETP.LT.OR P6, PT, R35, 0x22, !P2 ;  /* 0x000000222300780c */ /* 0x000fe200057c1670 */
[----:B------:R-:W-:Y:S01]  /*c630*/  FMUL R209, R209, UR20 ;  /* 0x00000014d1d17c20 */ /* 0x000fe20008400000 */
        /* <DEDUP_REMOVED lines=49> */
[----:B------:R-:W4:Y:S01]  /*c950*/  LDL.LU R226, [R1+0x10] ;  /* 0x0000100001e27983 */ /* 0x000f220000300800 */
[----:B---3--:R-:W-:Y:S02]  /*c960*/  F2FP.SATFINITE.E5M2.F32.PACK_AB_MERGE_C R33, RZ, R198, RZ ;  /* 0x000000c6ff21723e */ /* 0x008fe400048060ff */
[----:B------:R-:W-:Y:S01]  /*c970*/  F2FP.SATFINITE.E5M2.F32.PACK_AB_MERGE_C R197, RZ, R197, RZ ;  /* 0x000000c5ffc5723e */ /* 0x000fe200048060ff */
[----:B------:R-:W-:Y:S01]  /*c980*/  @!P5 STG.E.U8 desc[UR16][R26.64+0x31], R199 ;  /* 0x000031c71a00d986 */ /* 0x000fe2000c101110 */
[----:B------:R-:W-:-:S03]  /*c990*/  ISETP.LT.OR P5, PT, R35, 0x3a, !P1 ;  /* 0x0000003a2300780c */ /* 0x000fc60004fa1670 */
[----:B------:R-:W3:Y:S01]  /*c9a0*/  LDL.LU R224, [R1+0xc] ;  /* 0x00000c0001e07983 */ /* 0x000ee20000300800 */
[----:B------:R-:W-:-:S03]  /*c9b0*/  FMUL R195, R195, UR20 ;  /* 0x00000014c3c37c20 */ /* 0x000fc60008400000 */
[----:B------:R1:W-:Y:S01]  /*c9c0*/  @!P4 STG.E.U8 desc[UR16][R24.64+0x38], R33 ;  /* 0x000038211800c986 */ /* 0x0003e2000c101110 */
[----:B------:R-:W-:-:S03]  /*c9d0*/  ISETP.LT.OR P4, PT, R35, 0x39, !P1 ;  /* 0x000000392300780c */ /* 0x000fc60004f81670 */
[----:B------:R-:W2:Y:S01]  /*c9e0*/  LDL.LU R225, [R1+0x8] ;  /* 0x0000080001e17983 */ /* 0x000ea20000300800 */
[----:B------:R-:W-:-:S03]  /*c9f0*/  FMUL R196, R196, UR20 ;  /* 0x00000014c4c47c20 */ /* 0x000fc60008400000 */
[----:B------:R-:W-:Y:S01]  /*ca00*/  @!P6 STG.E.U8 desc[UR16][R24.64+0x39], R197 ;  /* 0x000039c51800e986 */ /* 0x000fe2000c101110 */
[----:B------:R-:W-:-:S03]  /*ca10*/  ISETP.LT.OR P6, PT, R35, 0x41, !P2 ;  /* 0x000000412300780c */ /* 0x000fc600057c1670 */
[----:B------:R-:W4:Y:S01]  /*ca20*/  LDL.LU R222, [R1] ;  /* 0x0000000001de7983 */ /* 0x000f220000300800 */
[----:B------:R-:W-:-:S03]  /*ca30*/  FMUL R194, R194, UR20 ;  /* 0x00000014c2c27c20 */ /* 0x000fc60008400000 */
[----:B------:R-:W3:Y:S04]  /*ca40*/  LDL.LU R223, [R1+0x18] ;  /* 0x0000180001df7983 */ /* 0x000ee80000300800 */
[----:B------:R-:W3:Y:S01]  /*ca50*/  LDL.LU R221, [R1+0x4] ;  /* 0x0000040001dd7983 */ /* 0x000ee20000300800 */
[----:B------:R-:W-:Y:S01]  /*ca60*/  F2FP.SATFINITE.E5M2.F32.PACK_AB_MERGE_C R195, RZ, R195, RZ ;  /* 0x000000c3ffc3723e */ /* 0x000fe200048060ff */
[----:B------:R-:W-:Y:S01]  /*ca70*/  FMUL R193, R193, UR20 ;  /* 0x00000014c1c17c20 */ /* 0x000fe20008400000 */
[----:B0-----:R-:W-:Y:S01]  /*ca80*/  F2FP.SATFINITE.E5M2.F32.PACK_AB_MERGE_C R29, RZ, R196, RZ ;  /* 0x000000c4ff1d723e */ /* 0x001fe200048060ff */
[----:B------:R-:W-:Y:S01]  /*ca90*/  FMUL R192, R192, UR20 ;  /* 0x00000014c0c07c20 */ /* 0x000fe20008400000 */
[----:B-1----:R-:W-:Y:S01]  /*caa0*/  F2FP.SATFINITE.E5M2.F32.PACK_AB_MERGE_C R31, RZ, R194, RZ ;  /* 0x000000c2ff1f723e */ /* 0x002fe200048060ff */
[----:B------:R-:W-:Y:S01]  /*cab0*/  @!P5 STG.E.U8 desc[UR16][R26.64+0x39], R195 ;  /* 0x000039c31a00d986 */ /* 0x000fe2000c101110 */
[----:B------:R-:W-:Y:S01]  /*cac0*/  ISETP.LT.OR P5, PT, R35, 0x42, !P2 ;  /* 0x000000422300780c */ /* 0x000fe200057a1670 */
[----:B------:R-:W-:Y:S01]  /*cad0*/  FMUL R191, R191, UR20 ;  /* 0x00000014bfbf7c20 */ /* 0x000fe20008400000 */
[----:B------:R-:W-:Y:S01]  /*cae0*/  F2FP.SATFINITE.E5M2.F32.PACK_AB_MERGE_C R193, RZ, R193, RZ ;  /* 0x000000c1ffc1723e */ /* 0x000fe200048060ff */
[----:B------:R0:W-:Y:S01]  /*caf0*/  @!P4 STG.E.U8 desc[UR16][R26.64+0x38], R29 ;  /* 0x0000381d1a00c986 */ /* 0x0001e2000c101110 */
[----:B------:R-:W-:Y:S01]  /*cb00*/  ISETP.LT.OR P4, PT, R35, 0x41, !P1 ;  /* 0x000000412300780c */ /* 0x000fe20004f81670 */
[----:B------:R-:W-:Y:S01]  /*cb10*/  FMUL R189, R189, UR20 ;  /* 0x00000014bdbd7c20 */ /* 0x000fe20008400000 */
[----:B------:R-:W-:Y:S01]  /*cb20*/  F2FP.SATFINITE.E5M2.F32.PACK_AB_MERGE_C R33, RZ, R192, RZ ;  /* 0x000000c0ff21723e */ /* 0x000fe200048060ff */
[----:B------:R1:W-:Y:S01]  /*cb30*/  @!P6 STG.E.U8 desc[UR16][R24.64+0x40], R31 ;  /* 0x0000401f1800e986 */ /* 0x0003e2000c101110 */
[C---:B------:R-:W-:Y:S01]  /*cb40*/  ISETP.LT.OR P6, PT, R35.reuse, 0x42, !P1 ;  /* 0x000000422300780c */ /* 0x040fe20004fc1670 */
[----:B------:R-:W-:Y:S01]  /*cb50*/  FMUL R190, R190, UR20 ;  /* 0x00000014bebe7c20 */ /* 0x000fe20008400000 */
[----:B------:R-:W-:Y:S01]  /*cb60*/  F2FP.SATFINITE.E5M2.F32.PACK_AB_MERGE_C R191, RZ, R191, RZ ;  /* 0x000000bfffbf723e */ /* 0x000fe200048060ff */
[----:B------:R-:W-:Y:S01]  /*cb70*/  FMUL R188, R188, UR20 ;  /* 0x00000014bcbc7c20 */ /* 0x000fe20008400000 */
[----:B------:R-:W-:Y:S01]  /*cb80*/  F2FP.SATFINITE.E5M2.F32.PACK_AB_MERGE_C R189, RZ, R189, RZ ;  /* 0x000000bdffbd723e */ /* 0x000fe200048060ff */
[----:B------:R-:W-:Y:S01]  /*cb90*/  @!P5 STG.E.U8 desc[UR16][R24.64+0x41], R193 ;  /* 0x000041c11800d986 */ /* 0x000fe2000c101110 */
[----:B------:R-:W-:Y:S01]  /*cba0*/  ISETP.LT.OR P5, PT, R35, 0x4a, !P2 ;  /* 0x0000004a2300780c */ /* 0x000fe200057a1670 */
[----:B------:R-:W-:Y:S01]  /*cbb0*/  FMUL R187, R187, UR20 ;  /* 0x00000014bbbb7c20 */ /* 0x000fe20008400000 */
[----:B0-----:R-:W-:Y:S01]  /*cbc0*/  F2FP.SATFINITE.E5M2.F32.PACK_AB_MERGE_C R29, RZ, R190, RZ ;  /* 0x000000beff1d723e */ /* 0x001fe200048060ff */
[----:B------:R0:W-:Y:S01]  /*cbd0*/  @!P4 STG.E.U8 desc[UR16][R26.64+0x40], R33 ;  /* 0x000040211a00c986 */ /* 0x0001e2000c101110 */
[C---:B------:R-:W-:Y:S01]  /*cbe0*/  ISETP.LT.OR P4, PT, R35.reuse, 0x49, !P2 ;  /* 0x000000492300780c */ /* 0x040fe20005781670 */
[----:B------:R-:W-:Y:S01]  /*cbf0*/  FMUL R186, R186, UR20 ;  /* 0x00000014baba7c20 */ /* 0x000fe20008400000 */
[----:B-1----:R-:W-:Y:S01]  /*cc00*/  F2FP.SATFINITE.E5M2.F32.PACK_AB_MERGE_C R31, RZ, R188, RZ ;  /* 0x000000bcff1f723e */ /* 0x002fe200048060ff */
[----:B------:R-:W-:Y:S01]  /*cc10*/  @!P6 STG.E.U8 desc[UR16][R26.64+0x41], R191 ;  /* 0x000041bf1a00e986 */ /* 0x000fe2000c101110 */
[----:B------:R-:W-:Y:S01]  /*cc20*/  ISETP.LT.OR P6, PT, R35, 0x49, !P1 ;  /* 0x000000492300780c */ /* 0x000fe20004fc1670 */
[----:B------:R-:W-:Y:S01]  /*cc30*/  FMUL R185, R185, UR20 ;  /* 0x00000014b9b97c20 */ /* 0x000fe20008400000 */
[----:B------:R-:W-:Y:S01]  /*cc40*/  F2FP.SATFINITE.E5M2.F32.PACK_AB_MERGE_C R187, RZ, R187, RZ ;  /* 0x000000bbffbb723e */ /* 0x000fe200048060ff */
[----:B------:R-:W-:Y:S01]  /*cc50*/  FMUL R183, R183, UR20 ;  /* 0x00000014b7b77c20 */ /* 0x000fe20008400000 */
[----:B------:R-:W-:Y:S01]  /*cc60*/  FMUL R184, R184, UR20 ;  /* 0x00000014b8b87c20 */ /* 0x000fe20008400000 */
[----:B------:R-:W-:Y:S01]  /*cc70*/  @!P5 STG.E.U8 desc[UR16][R24.64+0x49], R189 ;  /* 0x000049bd1800d986 */ /* 0x000fe2000c101110 */
[C---:B------:R-:W-:Y:S01]  /*cc80*/  ISETP.LT.OR P5, PT, R35.reuse, 0x4a, !P1 ;  /* 0x0000004a2300780c */ /* 0x040fe20004fa1670 */
[----:B------:R-:W-:Y:S01]  /*cc90*/  FMUL R182, R182, UR20 ;  /* 0x00000014b6b67c20 */ /* 0x000fe20008400000 */
[----:B0-----:R-:W-:Y:S01]  /*cca0*/  F2FP.SATFINITE.E5M2.F32.PACK_AB_MERGE_C R33, RZ, R186, RZ ;  /* 0x000000baff21723e */ /* 0x001fe200048060ff */
[----:B------:R0:W-:Y:S01]  /*ccb0*/  @!P4 STG.E.U8 desc[UR16][R24.64+0x48], R29 ;  /* 0x0000481d1800c986 */ /* 0x0001e2000c101110 */
[----:B------:R-:W-:Y:S01]  /*ccc0*/  ISETP.LT.OR P4, PT, R35, 0x51, !P2 ;  /* 0x000000512300780c */ /* 0x000fe20005781670 */
[----:B------:R-:W-:Y:S01]  /*ccd0*/  FMUL R181, R181, UR20 ;  /* 0x00000014b5b57c20 */ /* 0x000fe20008400000 */
[----:B------:R-:W-:Y:S01]  /*cce0*/  F2FP.SATFINITE.E5M2.F32.PACK_AB_MERGE_C R185, RZ, R185, RZ ;  /* 0x000000b9ffb9723e */ /* 0x000fe200048060ff */
[----:B------:R1:W-:Y:S01]  /*ccf0*/  @!P6 STG.E.U8 desc[UR16][R26.64+0x48], R31 ;  /* 0x0000481f1a00e986 */ /* 0x0003e2000c101110 */
[----:B------:R-:W-:Y:S01]  /*cd00*/  ISETP.LT.OR P6, PT, R35, 0x52, !P2 ;  /* 0x000000522300780c */ /* 0x000fe200057c1670 */
        /* <DEDUP_REMOVED lines=17> */
[----:B------:R-:W-:Y:S01]  /*ce20*/  F2FP.SATFINITE.E5M2.F32.PACK_AB_MERGE_C R177, RZ, R177, RZ ;  /* 0x000000b1ffb1723e */ /* 0x000fe200048060ff */
        /* <DEDUP_REMOVED lines=13> */
[----:B------:R-:W-:Y:S01]  /*cf00*/  FMUL R170, R170, UR20 ;  /* 0x00000014aaaa7c20 */ /* 0x000fe20008400000 */
        /* <DEDUP_REMOVED lines=19> */
[C---:B------:R-:W-:Y:S01]  /*d040*/  ISETP.LT.OR P4, PT, R35.reuse, 0x69, !P2 ;  /* 0x000000692300780c */ /* 0x040fe20005781670 */
        /* <DEDUP_REMOVED lines=69> */
[----:B------:R-:W-:Y:S01]  /*d4a0*/  ISETP.LT.OR P4, PT, R35, 0x81, !P1 ;  /* 0x000000812300780c */ /* 0x000fe20004f81670 */
[----:B------:R-:W-:Y:S01]  /*d4b0*/  FMUL R13, R13, UR20 ;  /* 0x000000140d0d7c20 */ /* 0x000fe20008400000 */
[----:B-1----:R-:W-:Y:S01]  /*d4c0*/  F2FP.SATFINITE.E5M2.F32.PACK_AB_MERGE_C R31, RZ, R158, RZ ;  /* 0x0000009eff1f723e */ /* 0x002fe200048060ff */
[----:B------:R-:W-:Y:S01]  /*d4d0*/  @!P6 STG.E.U8 desc[UR16][R24.64+0x81], R161 ;  /* 0x000081a11800e986 */ /* 0x000fe2000c101110 */
        /* <DEDUP_REMOVED lines=35> */
[----:B-----5:R-:W-:Y:S01]  /*d710*/  FMUL R0, R0, UR20 ;  /* 0x0000001400007c20 */ /* 0x020fe20008400000 */
[----:B0-----:R-:W-:Y:S01]  /*d720*/  F2FP.SATFINITE.E5M2.F32.PACK_AB_MERGE_C R33, RZ, R22, RZ ;  /* 0x00000016ff21723e */ /* 0x001fe200048060ff */
[----:B------:R0:W-:Y:S01]  /*d730*/  @!P4 STG.E.U8 desc[UR16][R24.64+0x90], R29 ;  /* 0x0000901d1800c986 */ /* 0x0001e2000c101110 */
[C---:B------:R-:W-:Y:S01]  /*d740*/  ISETP.LT.OR P4, PT, R35.reuse, 0x99, !P2 ;  /* 0x000000992300780c */ /* 0x040fe20005781670 */
[----:B------:R-:W-:Y:S01]  /*d750*/  FMUL R2, R2, UR20 ;  /* 0x0000001402027c20 */ /* 0x000fe20008400000 */
[----:B------:R-:W-:Y:S01]  /*d760*/  F2FP.SATFINITE.E5M2.F32.PACK_AB_MERGE_C R5, RZ, R5, RZ ;  /* 0x00000005ff05723e */ /* 0x000fe200048060ff */
[----:B------:R-:W-:Y:S01]  /*d770*/  @!P6 STG.E.U8 desc[UR16][R26.64+0x90], R31 ;  /* 0x0000901f1a00e986 */ /* 0x000fe2000c101110 */
[----:B------:R-:W-:-:S05]  /*d780*/  ISETP.LT.OR P6, PT, R35, 0x9a, !P2 ;  /* 0x0000009a2300780c */ /* 0x000fca00057c1670 */
[----:B------:R1:W-:Y:S01]  /*d790*/  @!P5 STG.E.U8 desc[UR16][R26.64+0x91], R23 ;  /* 0x000091171a00d986 */ /* 0x0003e2000c101110 */
[C---:B------:R-:W-:Y:S02]  /*d7a0*/  ISETP.LT.OR P5, PT, R35.reuse, 0x9a, !P1 ;  /* 0x0000009a2300780c */ /* 0x040fe40004fa1670 */
[----:B0-----:R-:W-:Y:S01]  /*d7b0*/  F2FP.SATFINITE.E5M2.F32.PACK_AB_MERGE_C R29, RZ, R20, RZ ;  /* 0x00000014ff1d723e */ /* 0x001fe200048060ff */
[----:B------:R-:W-:Y:S01]  /*d7c0*/  @!P4 STG.E.U8 desc[UR16][R24.64+0x98], R33 ;  /* 0x000098211800c986 */ /* 0x000fe2000c101110 */
[----:B------:R-:W-:-:S03]  /*d7d0*/  ISETP.LT.OR P4, PT, R35, 0x99, !P1 ;  /* 0x000000992300780c */ /* 0x000fc60004f81670 */
[----:B------:R0:W-:Y:S01]  /*d7e0*/  @!P6 STG.E.U8 desc[UR16][R24.64+0x99], R21 ;  /* 0x000099151800e986 */ /* 0x0001e2000c101110 */
[----:B------:R-:W-:Y:S02]  /*d7f0*/  ISETP.LT.OR P6, PT, R35, 0xa1, !P2 ;  /* 0x000000a12300780c */ /* 0x000fe400057c1670 */
[----:B-1----:R-:W-:-:S03]  /*d800*/  F2FP.SATFINITE.E5M2.F32.PACK_AB_MERGE_C R23, RZ, R18, RZ ;  /* 0x00000012ff17723e */ /* 0x002fc600048060ff */
[----:B------:R1:W-:Y:S01]  /*d810*/  @!P5 STG.E.U8 desc[UR16][R26.64+0x99], R19 ;  /* 0x000099131a00d986 */ /* 0x0003e2000c101110 */
[----:B------:R-:W-:-:S03]  /*d820*/  ISETP.LT.OR P5, PT, R35, 0xa2, !P2 ;  /* 0x000000a22300780c */ /* 0x000fc600057a1670 */
[----:B------:R-:W-:Y:S01]  /*d830*/  @!P4 STG.E.U8 desc[UR16][R26.64+0x98], R29 ;  /* 0x0000981d1a00c986 */ /* 0x000fe2000c101110 */
[C---:B------:R-:W-:Y:S02]  /*d840*/  ISETP.LT.OR P4, PT, R35.reuse, 0xa1, !P1 ;  /* 0x000000a12300780c */ /* 0x040fe40004f81670 */
[----:B0-----:R-:W-:Y:S01]  /*d850*/  F2FP.SATFINITE.E5M2.F32.PACK_AB_MERGE_C R21, RZ, R16, RZ ;  /* 0x00000010ff15723e */ /* 0x001fe200048060ff */
[----:B------:R-:W-:Y:S01]  /*d860*/  @!P6 STG.E.U8 desc[UR16][R24.64+0xa0], R23 ;  /* 0x0000a0171800e986 */ /* 0x000fe2000c101110 */
[----:B------:R-:W-:Y:S02]  /*d870*/  ISETP.LT.OR P6, PT, R35, 0xa2, !P1 ;  /* 0x000000a22300780c */ /* 0x000fe40004fc1670 */
[----:B-1----:R-:W-:-:S03]  /*d880*/  F2FP.SATFINITE.E5M2.F32.PACK_AB_MERGE_C R19, RZ, R14, RZ ;  /* 0x0000000eff13723e */ /* 0x002fc600048060ff */
[----:B------:R0:W-:Y:S01]  /*d890*/  @!P5 STG.E.U8 desc[UR16][R24.64+0xa1], R17 ;  /* 0x0000a1111800d986 */ /* 0x0001e2000c101110 */
[----:B------:R-:W-:-:S03]  /*d8a0*/  ISETP.LT.OR P5, PT, R35, 0xaa, !P2 ;  /* 0x000000aa2300780c */ /* 0x000fc600057a1670 */
[----:B------:R-:W-:Y:S01]  /*d8b0*/  @!P4 STG.E.U8 desc[UR16][R26.64+0xa0], R21 ;  /* 0x0000a0151a00c986 */ /* 0x000fe2000c101110 */
[----:B------:R-:W-:-:S03]  /*d8c0*/  ISETP.LT.OR P4, PT, R35, 0xa9, !P2 ;  /* 0x000000a92300780c */ /* 0x000fc60005781670 */
[----:B------:R1:W-:Y:S01]  /*d8d0*/  @!P6 STG.E.U8 desc[UR16][R26.64+0xa1], R15 ;  /* 0x0000a10f1a00e986 */ /* 0x0003e2000c101110 */
[----:B------:R-:W-:Y:S02]  /*d8e0*/  ISETP.LT.OR P6, PT, R35, 0xa9, !P1 ;  /* 0x000000a92300780c */ /* 0x000fe40004fc1670 */
[----:B0-----:R-:W-:-:S03]  /*d8f0*/  F2FP.SATFINITE.E5M2.F32.PACK_AB_MERGE_C R17, RZ, R12, RZ ;  /* 0x0000000cff11723e */ /* 0x001fc600048060ff */
[----:B------:R0:W-:Y:S01]  /*d900*/  @!P5 STG.E.U8 desc[UR16][R24.64+0xa9], R13 ;  /* 0x0000a90d1800d986 */ /* 0x0001e2000c101110 */
[----:B------:R-:W-:-:S03]  /*d910*/  ISETP.LT.OR P5, PT, R35, 0xaa, !P1 ;  /* 0x000000aa2300780c */ /* 0x000fc60004fa1670 */
[----:B------:R-:W-:Y:S01]  /*d920*/  @!P4 STG.E.U8 desc[UR16][R24.64+0xa8], R19 ;  /* 0x0000a8131800c986 */ /* 0x000fe2000c101110 */
[C---:B------:R-:W-:Y:S02]  /*d930*/  ISETP.LT.OR P4, PT, R35.reuse, 0xb1, !P2 ;  /* 0x000000b12300780c */ /* 0x040fe40005781670 */
[----:B-1----:R-:W-:Y:S01]  /*d940*/  F2FP.SATFINITE.E5M2.F32.PACK_AB_MERGE_C R15, RZ, R10, RZ ;  /* 0x0000000aff0f723e */ /* 0x002fe200048060ff */
[----:B------:R-:W-:Y:S01]  /*d950*/  @!P6 STG.E.U8 desc[UR16][R26.64+0xa8], R17 ;  /* 0x0000a8111a00e986 */ /* 0x000fe2000c101110 */
[----:B------:R-:W-:Y:S02]  /*d960*/  ISETP.LT.OR P6, PT, R35, 0xb2, !P2 ;  /* 0x000000b22300780c */ /* 0x000fe400057c1670 */
[----:B0-----:R-:W-:-:S03]  /*d970*/  F2FP.SATFINITE.E5M2.F32.PACK_AB_MERGE_C R13, RZ, R8, RZ ;  /* 0x00000008ff0d723e */ /* 0x001fc600048060ff */
        /* <DEDUP_REMOVED lines=9> */
[----:B------:R4:W-:Y:S01]  /*da10*/  @!P4 STG.E.U8 desc[UR16][R26.64+0xb0], R13 ;  /* 0x0000b00d1a00c986 */ /* 0x0009e2000c101110 */
[C---:B------:R-:W-:Y:S02]  /*da20*/  ISETP.LT.OR P4, PT, R35.reuse, 0xb9, !P1 ;  /* 0x000000b92300780c */ /* 0x040fe40004f81670 */
[----:B-1----:R-:W-:Y:S01]  /*da30*/  F2FP.SATFINITE.E5M2.F32.PACK_AB_MERGE_C R9, RZ, R4, RZ ;  /* 0x00000004ff09723e */ /* 0x002fe200048060ff */
[----:B------:R1:W-:Y:S01]  /*da40*/  @!P6 STG.E.U8 desc[UR16][R24.64+0xb8], R11 ;  /* 0x0000b80b1800e986 */ /* 0x0003e2000c101110 */
[----:B------:R-:W-:Y:S02]  /*da50*/  ISETP.LT.OR P6, PT, R35, 0xba, !P1 ;  /* 0x000000ba2300780c */ /* 0x000fe40004fc1670 */
[----:B0-----:R-:W-:Y:S01]  /*da60*/  F2FP.SATFINITE.E5M2.F32.PACK_AB_MERGE_C R7, RZ, R2, RZ ;  /* 0x00000002ff07723e */ /* 0x001fe200048060ff */
[----:B--2---:R-:W-:Y:S02]  /*da70*/  FMUL R2, R225, UR20 ;  /* 0x00000014e1027c20 */ /* 0x004fe40008400000 */
[----:B------:R0:W-:Y:S01]  /*da80*/  @!P5 STG.E.U8 desc[UR16][R24.64+0xb9], R5 ;  /* 0x0000b9051800d986 */ /* 0x0001e2000c101110 */
[----:B------:R-:W-:-:S02]  /*da90*/  ISETP.LT.OR P5, PT, R35, 0xc2, !P2 ;  /* 0x000000c22300780c */ /* 0x000fc400057a1670 */
[----:B----4-:R-:W-:Y:S01]  /*daa0*/  F2FP.SATFINITE.E5M2.F32.PACK_AB_MERGE_C R13, RZ, R3, RZ ;  /* 0x00000003ff0d723e */ /* 0x010fe200048060ff */
[----:B------:R-:W-:Y:S01]  /*dab0*/  FMUL R3, R222, UR20 ;  /* 0x00000014de037c20 */ /* 0x000fe20008400000 */
[----:B------:R2:W-:Y:S01]  /*dac0*/  @!P4 STG.E.U8 desc[UR16][R26.64+0xb8], R9 ;  /* 0x0000b8091a00c986 */ /* 0x0005e2000c101110 */
[----:B-1----:R-:W-:Y:S01]  /*dad0*/  F2FP.SATFINITE.E5M2.F32.PACK_AB_MERGE_C R11, RZ, R0, RZ ;  /* 0x00000000ff0b723e */ /* 0x002fe200048060ff */
[----:B---3--:R-:W-:Y:S01]  /*dae0*/  FMUL R0, R221, UR20 ;  /* 0x00000014dd007c20 */ /* 0x008fe20008400000 */
[----:B------:R-:W-:Y:S01]  /*daf0*/  ISETP.LT.OR P4, PT, R35, 0xc1, !P2 ;  /* 0x000000c12300780c */ /* 0x000fe20005781670 */
[----:B------:R-:W3:Y:S04]  /*db00*/  LDL.LU R222, [R1+0x1c] ;  /* 0x00001c0001de7983 */ /* 0x000ee80000300800 */
[----:B------:R-:W4:Y:S01]  /*db10*/  LDL.LU R220, [R1+0x20] ;  /* 0x0000200001dc7983 */ /* 0x000f220000300800 */
[----:B0-----:R-:W-:-:S03]  /*db20*/  F2FP.SATFINITE.E5M2.F32.PACK_AB_MERGE_C R5, RZ, R3, RZ ;  /* 0x00000003ff05723e */ /* 0x001fc600048060ff */
[----:B------:R-:W4:Y:S01]  /*db30*/  LDL.LU R225, [R1+0x24] ;  /* 0x0000240001e17983 */ /* 0x000f220000300800 */
[----:B------:R-:W-:Y:S01]  /*db40*/  FMUL R3, R224, UR20 ;  /* 0x00000014e0037c20 */ /* 0x000fe20008400000 */
[----:B--2---:R-:W-:Y:S01]  /*db50*/  F2FP.SATFINITE.E5M2.F32.PACK_AB_MERGE_C R9, RZ, R0, RZ ;  /* 0x00000000ff09723e */ /* 0x004fe200048060ff */
[----:B------:R-:W-:Y:S01]  /*db60*/  FMUL R0, R226, UR20 ;  /* 0x00000014e2007c20 */ /* 0x000fe20008400000 */
[----:B------:R0:W-:Y:S01]  /*db70*/  @!P6 STG.E.U8 desc[UR16][R26.64+0xb9], R13 ;  /* 0x0000b90d1a00e986 */ /* 0x0001e2000c101110 */
[----:B------:R-:W-:-:S03]  /*db80*/  ISETP.LT.OR P6, PT, R35, 0xc1, !P1 ;  /* 0x000000c12300780c */ /* 0x000fc60004fc1670 */
[----:B------:R-:W2:Y:S04]  /*db90*/  LDL.LU R224, [R1+0x28] ;  /* 0x0000280001e07983 */ /* 0x000ea80000300800 */
[----:B------:R-:W2:Y:S01]  /*dba0*/  LDL.LU R226, [R1+0x2c] ;  /* 0x00002c0001e27983 */ /* 0x000ea20000300800 */
[----:B0-----:R-:W-:Y:S01]  /*dbb0*/  F2FP.SATFINITE.E5M2.F32.PACK_AB_MERGE_C R13, RZ, R2, RZ ;  /* 0x00000002ff0d723e */ /* 0x001fe200048060ff */
[----:B------:R-:W-:Y:S02]  /*dbc0*/  FMUL R2, R227, UR20 ;  /* 0x00000014e3027c20 */ /* 0x000fe40008400000 */
[----:B------:R-:W2:Y:S04]  /*dbd0*/  LDL.LU R227, [R1+0x30] ;  /* 0x0000300001e37983 */ /* 0x000ea80000300800 */
[----:B------:R-:W-:Y:S01]  /*dbe0*/  @!P5 STG.E.U8 desc[UR16][R24.64+0xc1], R11 ;  /* 0x0000c10b1800d986 */ /* 0x000fe2000c101110 */
[----:B------:R-:W-:-:S03]  /*dbf0*/  ISETP.LT.OR P5, PT, R35, 0xc2, !P1 ;  /* 0x000000c22300780c */ /* 0x000fc60004fa1670 */
[----:B------:R0:W-:Y:S01]  /*dc00*/  @!P4 STG.E.U8 desc[UR16][R24.64+0xc0], R7 ;  /* 0x0000c0071800c986 */ /* 0x0001e2000c101110 */
[----:B------:R-:W-:-:S03]  /*dc10*/  ISETP.LT.OR P4, PT, R35, 0xc9, !P2 ;  /* 0x000000c92300780c */ /* 0x000fc60005781670 */
[----:B------:R1:W-:Y:S01]  /*dc20*/  @!P6 STG.E.U8 desc[UR16][R26.64+0xc0], R5 ;  /* 0x0000c0051a00e986 */ /* 0x0003e2000c101110 */
[----:B------:R-:W-:-:S03]  /*dc30*/  ISETP.LT.OR P6, PT, R35, 0xca, !P2 ;  /* 0x000000ca2300780c */ /* 0x000fc600057c1670 */
[----:B------:R-:W2:Y:S04]  /*dc40*/  LDL.LU R221, [R1+0x34] ;  /* 0x0000340001dd7983 */ /* 0x000ea80000300800 */
[----:B------:R1:W-:Y:S01]  /*dc50*/  @!P5 STG.E.U8 desc[UR16][R26.64+0xc1], R9 ;  /* 0x0000c1091a00d986 */ /* 0x0003e2000c101110 */
[----:B0-----:R-:W-:Y:S01]  /*dc60*/  F2FP.SATFINITE.E5M2.F32.PACK_AB_MERGE_C R7, RZ, R3, RZ ;  /* 0x00000003ff07723e */ /* 0x001fe200048060ff */
[----:B------:R-:W-:Y:S02]  /*dc70*/  FMUL R3, R223, UR20 ;  /* 0x00000014df037c20 */ /* 0x000fe40008400000 */
[----:B------:R-:W-:Y:S01]  /*dc80*/  @!P4 STG.E.U8 desc[UR16][R24.64+0xc8], R13 ;  /* 0x0000c80d1800c986 */ /* 0x000fe2000c101110 */
[----:B------:R-:W-:-:S03]  /*dc90*/  ISETP.LT.OR P4, PT, R35, 0xc9, !P1 ;  /* 0x000000c92300780c */ /* 0x000fc60004f81670 */
[----:B------:R-:W2:Y:S01]  /*dca0*/  LDL.LU R223, [R1+0x38] ;  /* 0x0000380001df7983 */ /* 0x000ea20000300800 */
[----:B-1----:R-:W-:Y:S02]  /*dcb0*/  F2FP.SATFINITE.E5M2.F32.PACK_AB_MERGE_C R5, RZ, R0, RZ ;  /* 0x00000000ff05723e */ /* 0x002fe400048060ff */
[----:B------:R-:W-:Y:S02]  /*dcc0*/  F2FP.SATFINITE.E5M2.F32.PACK_AB_MERGE_C R11, RZ, R2, RZ ;  /* 0x00000002ff0b723e */ /* 0x000fe400048060ff */
[----:B------:R-:W-:Y:S01]  /*dcd0*/  F2FP.SATFINITE.E5M2.F32.PACK_AB_MERGE_C R9, RZ, R3, RZ ;  /* 0x00000003ff09723e */ /* 0x000fe200048060ff */
[----:B------:R0:W-:Y:S04]  /*dce0*/  @!P6 STG.E.U8 desc[UR16][R24.64+0xc9], R7 ;  /* 0x0000c9071800e986 */ /* 0x0001e8000c101110 */
[----:B------:R1:W-:Y:S01]  /*dcf0*/  @!P4 STG.E.U8 desc[UR16][R26.64+0xc8], R5 ;  /* 0x0000c8051a00c986 */ /* 0x0003e2000c101110 */
[----:B---3--:R-:W-:-:S03]  /*dd00*/  FMUL R0, R222, UR20 ;  /* 0x00000014de007c20 */ /* 0x008fc60008400000 */
[----:B------:R-:W3:Y:S01]  /*dd10*/  LDL.LU R222, [R1+0x3c] ;  /* 0x00003c0001de7983 */ /* 0x000ee20000300800 */
[----:B----4-:R-:W-:Y:S01]  /*dd20*/  FMUL R2, R220, UR20 ;  /* 0x00000014dc027c20 */ /* 0x010fe20008400000 */
[----:B0-----:R-:W-:Y:S01]  /*dd30*/  F2FP.SATFINITE.E5M2.F32.PACK_AB_MERGE_C R7, RZ, R0, RZ ;  /* 0x00000000ff07723e */ /* 0x001fe200048060ff */
[----:B------:R-:W-:Y:S02]  /*dd40*/  FMUL R3, R225, UR20 ;  /* 0x00000014e1037c20 */ /* 0x000fe40008400000 */
[----:B------:R-:W4:Y:S01]  /*dd50*/  LDL.LU R225, [R1+0x40] ;  /* 0x0000400001e17983 */ /* 0x000f220000300800 */
[----:B------:R-:W-:Y:S02]  /*dd60*/  F2FP.SATFINITE.E5M2.F32.PACK_AB_MERGE_C R13, RZ, R2, RZ ;  /* 0x00000002ff0d723e */ /* 0x000fe400048060ff */
[----:B-1----:R-:W-:Y:S01]  /*dd70*/  F2FP.SATFINITE.E5M2.F32.PACK_AB_MERGE_C R5, RZ, R3, RZ ;  /* 0x00000003ff05723e */ /* 0x002fe200048060ff */
[----:B--2---:R-:W-:Y:S02]  /*dd80*/  FMUL R0, R224, UR20 ;  /* 0x00000014e0007c20 */ /* 0x004fe40008400000 */
[----:B------:R-:W2:Y:S01]  /*dd90*/  LDL.LU R224, [R1+0x44] ;  /* 0x0000440001e07983 */ /* 0x000ea20000300800 */
[----:B------:R-:W-:-:S03]  /*dda0*/  FMUL R2, R226, UR20 ;  /* 0x00000014e2027c20 */ /* 0x000fc60008400000 */
[----:B------:R-:W2:Y:S01]  /*ddb0*/  LDL.LU R226, [R1+0x48] ;  /* 0x0000480001e27983 */ /* 0x000ea20000300800 */
[----:B------:R-:W-:-:S03]  /*ddc0*/  FMUL R3, R227, UR20 ;  /* 0x00000014e3037c20 */ /* 0x000fc60008400000 */
[----:B------:R-:W2:Y:S01]  /*ddd0*/  LDL.LU R227, [R1+0x4c] ;  /* 0x00004c0001e37983 */ /* 0x000ea20000300800 */
[C---:B------:R-:W-:Y:S02]  /*dde0*/  ISETP.LT.OR P5, PT, R35.reuse, 0xca, !P1 ;  /* 0x000000ca2300780c */ /* 0x040fe40004fa1670 */
[C---:B------:R-:W-:Y:S01]  /*ddf0*/  ISETP.LT.OR P6, PT, R35.reuse, 0xd1, !P2 ;  /* 0x000000d12300780c */ /* 0x040fe200057c1670 */
[----:B------:R-:W2:Y:S01]  /*de00*/  LDL.LU R219, [R1+0x50] ;  /* 0x0000500001db7983 */ /* 0x000ea20000300800 */
[----:B------:R-:W-:-:S03]  /*de10*/  ISETP.LT.OR P4, PT, R35, 0xd1, !P1 ;  /* 0x000000d12300780c */ /* 0x000fc60004f81670 */
[----:B------:R-:W2:Y:S04]  /*de20*/  LDL.LU R218, [R1+0x54] ;  /* 0x0000540001da7983 */ /* 0x000ea80000300800 */
[----:B------:R-:W2:Y:S04]  /*de30*/  LDL.LU R220, [R1+0x58] ;  /* 0x0000580001dc7983 */ /* 0x000ea80000300800 */
[----:B------:R0:W-:Y:S01]  /*de40*/  @!P5 STG.E.U8 desc[UR16][R26.64+0xc9], R11 ;  /* 0x0000c90b1a00d986 */ /* 0x0001e2000c101110 */
[----:B------:R-:W-:-:S03]  /*de50*/  ISETP.LT.OR P5, PT, R35, 0xd2, !P2 ;  /* 0x000000d22300780c */ /* 0x000fc600057a1670 */
[----:B------:R1:W-:Y:S01]  /*de60*/  @!P6 STG.E.U8 desc[UR16][R24.64+0xd0], R9 ;  /* 0x0000d0091800e986 */ /* 0x0003e2000c101110 */
[----:B------:R-:W-:Y:S02]  /*de70*/  ISETP.LT.OR P6, PT, R35, 0xd2, !P1 ;  /* 0x000000d22300780c */ /* 0x000fe40004fc1670 */
[----:B0-----:R-:W-:-:S07]  /*de80*/  F2FP.SATFINITE.E5M2.F32.PACK_AB_MERGE_C R11, RZ, R2, RZ ;  /* 0x00000002ff0b723e */ /* 0x001fce00048060ff */
[----:B------:R0:W-:Y:S01]  /*de90*/  @!P5 STG.E.U8 desc[UR16][R24.64+0xd1], R7 ;  /* 0x0000d1071800d986 */ /* 0x0001e2000c101110 */
[C---:B------:R-:W-:Y:S02]  /*dea0*/  ISETP.LT.OR P5, PT, R35.reuse, 0xda, !P2 ;  /* 0x000000da2300780c */ /* 0x040fe400057a1670 */
[----:B-1----:R-:W-:Y:S01]  /*deb0*/  F2FP.SATFINITE.E5M2.F32.PACK_AB_MERGE_C R9, RZ, R0, RZ ;  /* 0x00000000ff09723e */ /* 0x002fe200048060ff */
[----:B------:R-:W-:Y:S01]  /*dec0*/  @!P4 STG.E.U8 desc[UR16][R26.64+0xd0], R13 ;  /* 0x0000d00d1a00c986 */ /* 0x000fe2000c101110 */
[----:B------:R-:W-:Y:S01]  /*ded0*/  ISETP.LT.OR P4, PT, R35, 0xd9, !P2 ;  /* 0x000000d92300780c */ /* 0x000fe20005781670 */
[----:B------:R-:W-:Y:S01]  /*dee0*/  FMUL R0, R221, UR20 ;  /* 0x00000014dd007c20 */ /* 0x000fe20008400000 */
[----:B------:R-:W-:Y:S01]  /*def0*/  FMUL R2, R223, UR20 ;  /* 0x00000014df027c20 */ /* 0x000fe20008400000 */
[----:B------:R1:W-:Y:S01]  /*df00*/  @!P6 STG.E.U8 desc[UR16][R26.64+0xd1], R5 ;  /* 0x0000d1051a00e986 */ /* 0x0003e2000c101110 */
[----:B------:R-:W-:-:S03]  /*df10*/  ISETP.LT.OR P6, PT, R35, 0xd9, !P1 ;  /* 0x000000d92300780c */ /* 0x000fc60004fc1670 */
[----:B------:R-:W2:Y:S04]  /*df20*/  LDL.LU R221, [R1+0x5c] ;  /* 0x00005c0001dd7983 */ /* 0x000ea80000300800 */
[----:B------:R-:W2:Y:S01]  /*df30*/  LDL.LU R223, [R1+0x60] ;  /* 0x0000600001df7983 */ /* 0x000ea20000300800 */
[----:B0-----:R-:W-:Y:S02]  /*df40*/  F2FP.SATFINITE.E5M2.F32.PACK_AB_MERGE_C R7, RZ, R3, RZ ;  /* 0x00000003ff07723e */ /* 0x001fe400048060ff */
[----:B-1----:R-:W-:Y:S01]  /*df50*/  F2FP.SATFINITE.E5M2.F32.PACK_AB_MERGE_C R5, RZ, R0, RZ ;  /* 0x00000000ff05723e */ /* 0x002fe200048060ff */
[----:B------:R0:W-:Y:S01]  /*df60*/  @!P4 STG.E.U8 desc[UR16][R24.64+0xd8], R9 ;  /* 0x0000d8091800c986 */ /* 0x0001e2000c101110 */
[----:B------:R-:W-:-:S03]  /*df70*/  F2FP.SATFINITE.E5M2.F32.PACK_AB_MERGE_C R13, RZ, R2, RZ ;  /* 0x00000002ff0d723e */ /* 0x000fc600048060ff */
[----:B------:R-:W-:Y:S04]  /*df80*/  @!P5 STG.E.U8 desc[UR16][R24.64+0xd9], R11 ;  /* 0x0000d90b1800d986 */ /* 0x000fe8000c101110 */
[----:B------:R1:W-:Y:S01]  /*df90*/  @!P6 STG.E.U8 desc[UR16][R26.64+0xd8], R7 ;  /* 0x0000d8071a00e986 */ /* 0x0003e2000c101110 */
[----:B---3--:R-:W-:-:S03]  /*dfa0*/  FMUL R3, R222, UR20 ;  /* 0x00000014de037c20 */ /* 0x008fc60008400000 */
[----:B------:R-:W3:Y:S01]  /*dfb0*/  LDL.LU R222, [R1+0x64] ;  /* 0x0000640001de7983 */ /* 0x000ee20000300800 */
[----:B----4-:R-:W-:Y:S01]  /*dfc0*/  FMUL R0, R225, UR20 ;  /* 0x00000014e1007c20 */ /* 0x010fe20008400000 */
[----:B0-----:R-:W-:Y:S02]  /*dfd0*/  F2FP.SATFINITE.E5M2.F32.PACK_AB_MERGE_C R9, RZ, R3, RZ ;  /* 0x00000003ff09723e */ /* 0x001fe400048060ff */
[----:B------:R-:W4:Y:S02]  /*dfe0*/  LDL.LU R225, [R1+0x68] ;  /* 0x0000680001e17983 */ /* 0x000f240000300800 */
        /* <DEDUP_REMOVED lines=8> */
[C---:B------:R-:W-:Y:S02]  /*e070*/  ISETP.LT.OR P4, PT, R35.reuse, 0xe1, !P2 ;  /* 0x000000e12300780c */ /* 0x040fe40005781670 */
[----:B------:R-:W-:-:S09]  /*e080*/  ISETP.LT.OR P6, PT, R35, 0xe2, !P2 ;  /* 0x000000e22300780c */ /* 0x000fd200057c1670 */
[----:B------:R0:W-:Y:S01]  /*e090*/  @!P5 STG.E.U8 desc[UR16][R26.64+0xd9], R5 ;  /* 0x0000d9051a00d986 */ /* 0x0001e2000c101110 */
[----:B------:R-:W-:-:S03]  /*e0a0*/  ISETP.LT.OR P5, PT, R35, 0xe2, !P1 ;  /* 0x000000e22300780c */ /* 0x000fc60004fa1670 */
[----:B------:R-:W-:Y:S01]  /*e0b0*/  @!P4 STG.E.U8 desc[UR16][R24.64+0xe0], R13 ;  /* 0x0000e00d1800c986 */ /* 0x000fe2000c101110 */
[----:B------:R-:W-:-:S03]  /*e0c0*/  ISETP.LT.OR P4, PT, R35, 0xe1, !P1 ;  /* 0x000000e12300780c */ /* 0x000fc60004f81670 */
[----:B------:R1:W-:Y:S01]  /*e0d0*/  @!P6 STG.E.U8 desc[UR16][R24.64+0xe1], R9 ;  /* 0x0000e1091800e986 */ /* 0x0003e2000c101110 */
[----:B------:R-:W-:Y:S02]  /*e0e0*/  ISETP.LT.OR P6, PT, R35, 0xe9, !P2 ;  /* 0x000000e92300780c */ /* 0x000fe400057c1670 */
[----:B------:R-:W-:Y:S02]  /*e0f0*/  F2FP.SATFINITE.E5M2.F32.PACK_AB_MERGE_C R11, RZ, R2, RZ ;  /* 0x00000002ff0b723e */ /* 0x000fe400048060ff */
[----:B0-----:R-:W-:-:S03]  /*e100*/  F2FP.SATFINITE.E5M2.F32.PACK_AB_MERGE_C R5, RZ, R3, RZ ;  /* 0x00000003ff05723e */ /* 0x001fc600048060ff */
[----:B------:R-:W-:Y:S01]  /*e110*/  @!P5 STG.E.U8 desc[UR16][R26.64+0xe1], R11 ;  /* 0x0000e10b1a00d986 */ /* 0x000fe2000c101110 */
[----:B------:R-:W-:-:S03]  /*e120*/  ISETP.LT.OR P5, PT, R35, 0xea, !P2 ;  /* 0x000000ea2300780c */ /* 0x000fc600057a1670 */
[----:B------:R0:W-:Y:S01]  /*e130*/  @!P4 STG.E.U8 desc[UR16][R26.64+0xe0], R7 ;  /* 0x0000e0071a00c986 */ /* 0x0001e2000c101110 */
[----:B------:R-:W-:-:S03]  /*e140*/  ISETP.LT.OR P4, PT, R35, 0xe9, !P1 ;  /* 0x000000e92300780c */ /* 0x000fc60004f81670 */
[----:B------:R0:W-:Y:S01]  /*e150*/  @!P6 STG.E.U8 desc[UR16][R24.64+0xe8], R5 ;  /* 0x0000e8051800e986 */ /* 0x0001e2000c101110 */
[----:B------:R-:W-:Y:S01]  /*e160*/  ISETP.LT.OR P6, PT, R35, 0xea, !P1 ;  /* 0x000000ea2300780c */ /* 0x000fe20004fc1670 */
[----:B------:R-:W-:Y:S01]  /*e170*/  FMUL R2, R219, UR20 ;  /* 0x00000014db027c20 */ /* 0x000fe20008400000 */
[----:B------:R-:W-:Y:S01]  /*e180*/  FMUL R3, R218, UR20 ;  /* 0x00000014da037c20 */ /* 0x000fe20008400000 */
[----:B-1----:R-:W-:-:S03]  /*e190*/  F2FP.SATFINITE.E5M2.F32.PACK_AB_MERGE_C R9, RZ, R0, RZ ;  /* 0x00000000ff09723e */ /* 0x002fc600048060ff */
[----:B------:R-:W-:Y:S02]  /*e1a0*/  F2FP.SATFINITE.E5M2.F32.PACK_AB_MERGE_C R13, RZ, R2, RZ ;  /* 0x00000002ff0d723e */ /* 0x000fe400048060ff */
[----:B0-----:R-:W-:Y:S01]  /*e1b0*/  F2FP.SATFINITE.E5M2.F32.PACK_AB_MERGE_C R7, RZ, R3, RZ ;  /* 0x00000003ff07723e */ /* 0x001fe200048060ff */
[----:B------:R0:W-:Y:S01]  /*e1c0*/  @!P5 STG.E.U8 desc[UR16][R24.64+0xe9], R9 ;  /* 0x0000e9091800d986 */ /* 0x0001e2000c101110 */
[----:B------:R-:W-:-:S03]  /*e1d0*/  ISETP.LT.OR P5, PT, R35, 0xf2, !P2 ;  /* 0x000000f22300780c */ /* 0x000fc600057a1670 */
[----:B------:R-:W-:Y:S01]  /*e1e0*/  @!P4 STG.E.U8 desc[UR16][R26.64+0xe8], R13 ;  /* 0x0000e80d1a00c986 */ /* 0x000fe2000c101110 */
[----:B------:R-:W-:-:S03]  /*e1f0*/  ISETP.LT.OR P4, PT, R35, 0xf1, !P2 ;  /* 0x000000f12300780c */ /* 0x000fc60005781670 */
[----:B------:R1:W-:Y:S01]  /*e200*/  @!P6 STG.E.U8 desc[UR16][R26.64+0xe9], R7 ;  /* 0x0000e9071a00e986 */ /* 0x0003e2000c101110 */
[----:B------:R-:W-:Y:S01]  /*e210*/  ISETP.LT.OR P6, PT, R35, 0xf1, !P1 ;  /* 0x000000f12300780c */ /* 0x000fe20004fc1670 */
[----:B------:R-:W-:Y:S01]  /*e220*/  FMUL R0, R220, UR20 ;  /* 0x00000014dc007c20 */ /* 0x000fe20008400000 */
[----:B------:R-:W-:Y:S01]  /*e230*/  FMUL R2, R221, UR20 ;  /* 0x00000014dd027c20 */ /* 0x000fe20008400000 */
[----:B------:R-:W-:-:S03]  /*e240*/  FMUL R3, R223, UR20 ;  /* 0x00000014df037c20 */ /* 0x000fc60008400000 */
[----:B------:R-:W-:Y:S02]  /*e250*/  F2FP.SATFINITE.E5M2.F32.PACK_AB_MERGE_C R5, RZ, R0, RZ ;  /* 0x00000000ff05723e */ /* 0x000fe400048060ff */
[----:B------:R-:W-:Y:S02]  /*e260*/  F2FP.SATFINITE.E5M2.F32.PACK_AB_MERGE_C R11, RZ, R2, RZ ;  /* 0x00000002ff0b723e */ /* 0x000fe400048060ff */
[----:B0-----:R-:W-:Y:S01]  /*e270*/  F2FP.SATFINITE.E5M2.F32.PACK_AB_MERGE_C R9, RZ, R3, RZ ;  /* 0x00000003ff09723e */ /* 0x001fe200048060ff */
[----:B------:R-:W-:Y:S01]  /*e280*/  @!P4 STG.E.U8 desc[UR16][R24.64+0xf0], R5 ;  /* 0x0000f0051800c986 */ /* 0x000fe2000c101110 */
[----:B------:R-:W-:-:S03]  /*e290*/  ISETP.LT.OR P4, PT, R35, 0xf2, !P1 ;  /* 0x000000f22300780c */ /* 0x000fc60004f81670 */
[----:B------:R0:W-:Y:S01]  /*e2a0*/  @!P5 STG.E.U8 desc[UR16][R24.64+0xf1], R11 ;  /* 0x0000f10b1800d986 */ /* 0x0001e2000c101110 */
[C---:B------:R-:W-:Y:S02]  /*e2b0*/  ISETP.LT.OR P5, PT, R35.reuse, 0xf9, !P2 ;  /* 0x000000f92300780c */ /* 0x040fe400057a1670 */
[C---:B------:R-:W-:Y:S01]  /*e2c0*/  ISETP.LT.OR P2, PT, R35.reuse, 0xfa, !P2 ;  /* 0x000000fa2300780c */ /* 0x040fe20005741670 */
[----:B------:R0:W-:Y:S01]  /*e2d0*/  @!P6 STG.E.U8 desc[UR16][R26.64+0xf0], R9 ;  /* 0x0000f0091a00e986 */ /* 0x0001e2000c101110 */
[C---:B------:R-:W-:Y:S02]  /*e2e0*/  ISETP.LT.OR P6, PT, R35.reuse, 0xf9, !P1 ;  /* 0x000000f92300780c */ /* 0x040fe40004fc1670 */
[----:B------:R-:W-:Y:S01]  /*e2f0*/  ISETP.LT.OR P1, PT, R35, 0xfa, !P1 ;  /* 0x000000fa2300780c */ /* 0x000fe20004f21670 */
[----:B---3--:R-:W-:Y:S01]  /*e300*/  FMUL R0, R222, UR20 ;  /* 0x00000014de007c20 */ /* 0x008fe20008400000 */
[----:B----4-:R-:W-:-:S04]  /*e310*/  FMUL R2, R225, UR20 ;  /* 0x00000014e1027c20 */ /* 0x010fc80008400000 */
[----:B-1----:R-:W-:Y:S01]  /*e320*/  F2FP.SATFINITE.E5M2.F32.PACK_AB_MERGE_C R7, RZ, R0, RZ ;  /* 0x00000000ff07723e */ /* 0x002fe200048060ff */
[----:B--2---:R-:W-:Y:S01]  /*e330*/  FMUL R3, R224, UR20 ;  /* 0x00000014e0037c20 */ /* 0x004fe20008400000 */
[----:B------:R-:W-:Y:S01]  /*e340*/  FMUL R4, R226, UR20 ;  /* 0x00000014e2047c20 */ /* 0x000fe20008400000 */
[----:B0-----:R-:W-:-:S03]  /*e350*/  F2FP.SATFINITE.E5M2.F32.PACK_AB_MERGE_C R11, RZ, R2, RZ ;  /* 0x00000002ff0b723e */ /* 0x001fc600048060ff */
[----:B------:R-:W-:Y:S01]  /*e360*/  F2FP.SATFINITE.E5M2.F32.PACK_AB_MERGE_C R3, RZ, R3, RZ ;  /* 0x00000003ff03723e */ /* 0x000fe200048060ff */
[----:B------:R-:W-:Y:S01]  /*e370*/  FMUL R5, R227, UR20 ;  /* 0x00000014e3057c20 */ /* 0x000fe20008400000 */
[----:B------:R-:W-:Y:S01]  /*e380*/  F2FP.SATFINITE.E5M2.F32.PACK_AB_MERGE_C R9, RZ, R4, RZ ;  /* 0x00000004ff09723e */ /* 0x000fe200048060ff */
[----:B------:R0:W-:Y:S03]  /*e390*/  @!P4 STG.E.U8 desc[UR16][R26.64+0xf1], R7 ;  /* 0x0000f1071a00c986 */ /* 0x0001e6000c101110 */
[----:B------:R-:W-:Y:S01]  /*e3a0*/  F2FP.SATFINITE.E5M2.F32.PACK_AB_MERGE_C R5, RZ, R5, RZ ;  /* 0x00000005ff05723e */ /* 0x000fe200048060ff */
[----:B------:R0:W-:Y:S04]  /*e3b0*/  @!P5 STG.E.U8 desc[UR16][R24.64+0xf8], R11 ;  /* 0x0000f80b1800d986 */ /* 0x0001e8000c101110 */
[----:B------:R0:W-:Y:S04]  /*e3c0*/  @!P2 STG.E.U8 desc[UR16][R24.64+0xf9], R3 ;  /* 0x0000f9031800a986 */ /* 0x0001e8000c101110 */
[----:B------:R0:W-:Y:S04]  /*e3d0*/  @!P6 STG.E.U8 desc[UR16][R26.64+0xf8], R9 ;  /* 0x0000f8091a00e986 */ /* 0x0001e8000c101110 */
[----:B------:R0:W-:Y:S02]  /*e3e0*/  @!P1 STG.E.U8 desc[UR16][R26.64+0xf9], R5 ;  /* 0x0000f9051a009986 */ /* 0x0001e4000c101110 */
.L_x_295:
[----:B------:R-:W-:Y:S05]  /*e3f0*/  BSYNC B0 ;  /* 0x0000000000007941 */ /* 0x000fea0003800000 */
.L_x_37:
[----:B0-----:R-:W2:Y:S04]  /*e400*/  LDL.LU R3, [R1+0x7c] ;  /* 0x00007c0001037983 */ /* 0x001ea80000300800 */
[----:B-----5:R-:W2:Y:S01]  /*e410*/  LDL.LU R2, [R1+0x80] ;  /* 0x0000800001027983 */ /* 0x020ea20000300800 */
[----:B------:R-:W-:Y:S01]  /*e420*/  ULDC UR6, c[0x0][0xc] ;  /* 0x0000030000067ab9 */ /* 0x000fe20000000800 */
[----:B------:R-:W-:Y:S01]  /*e430*/  ULDC UR7, c[0x0][0x10] ;  /* 0x0000040000077ab9 */ /* 0x000fe20000000800 */
[----:B------:R-:W2:Y:S01]  /*e440*/  LDC R5, c[0x0][0x14] ;  /* 0x00000500ff057b82 */ /* 0x000ea20000000800 */
[----:B------:R-:W-:Y:S01]  /*e450*/  UIMAD.WIDE.U32 UR6, UR6, UR7, URZ ;  /* 0x00000007060672a5 */ /* 0x000fe2000f8e003f */
[----:B------:R-:W-:Y:S01]  /*e460*/  PRMT R0, RZ, 0x7610, R0 ;  /* 0x00007610ff007816 */ /* 0x000fe20000000000 */
[----:B------:R-:W-:-:S04]  /*e470*/  UMOV UR22, 0xffffffff ;  /* 0xffffffff00167882 */ /* 0x000fc80000000000 */
[----:B--2---:R-:W-:-:S04]  /*e480*/  IMAD.WIDE.U32 R2, R5, UR6, R2 ;  /* 0x0000000605027c25 */ /* 0x004fc8000f8e0002 */
[----:B------:R-:W-:Y:S01]  /*e490*/  IMAD R5, R5, UR7, RZ ;  /* 0x0000000705057c24 */ /* 0x000fe2000f8e02ff */
[----:B------:R-:W-:Y:S01]  /*e4a0*/  ULDC.64 UR6, c[0x0][0x650] ;  /* 0x0001940000067ab9 */ /* 0x000fe20000000a00 */
[----:B------:R-:W-:Y:S01]  /*e4b0*/  IMAD.MOV.U32 R19, RZ, RZ, R2 ;  /* 0x000000ffff137224 */ /* 0x000fe200078e0002 */
[----:B------:R-:W-:Y:S01]  /*e4c0*/  ISETP.GE.U32.AND P1, PT, R2, UR6, PT ;  /* 0x0000000602007c0c */ /* 0x000fe2000bf26070 */
[----:B------:R-:W-:Y:S02]  /*e4d0*/  IMAD.IADD R22, R3, 0x1, R5 ;  /* 0x0000000103167824 */ /* 0x000fe400078e0205 */
[----:B------:R-:W-:-:S03]  /*e4e0*/  IMAD.MOV.U32 R2, RZ, RZ, -0x1 ;  /* 0xffffffffff027424 */ /* 0x000fc600078e00ff */
[----:B------:R0:W-:Y:S01]  /*e4f0*/  STL [R1+0x7c], R22 ;  /* 0x00007c1601007387 */ /* 0x0001e20000100800 */
[----:B------:R-:W-:-:S03]  /*e500*/  ISETP.GE.U32.AND.EX P1, PT, R22, UR7, PT, P1 ;  /* 0x0000000716007c0c */ /* 0x000fc6000bf26110 */
[----:B------:R0:W-:Y:S04]  /*e510*/  STL [R1+0x80], R19 ;  /* 0x0000801301007387 */ /* 0x0001e80000100800 */
[----:B------:R0:W-:Y:S06]  /*e520*/  STL [R1+0x84], R2 ;  /* 0x0000840201007387 */ /* 0x0001ec0000100800 */
[----:B------:R-:W-:Y:S05]  /*e530*/  @P1 BRA `(.L_x_296) ;  /* 0x00000004006c1947 */ /* 0x000fea0003800000 */
[----:B------:R-:W2:Y:S01]  /*e540*/  S2R R14, SR_CTAID.X ;  /* 0x00000000000e7919 */ /* 0x000ea20000002500 */
[----:B------:R-:W5:Y:S01]  /*e550*/  LDC.64 R8, c[0x0][0x628] ;  /* 0x00018a00ff087b82 */ /* 0x000f620000000a00 */
[----:B------:R-:W-:Y:S01]  /*e560*/  ULDC UR6, c[0x0][0x150] ;  /* 0x0000540000067ab9 */ /* 0x000fe20000000800 */
[----:B------:R-:W-:Y:S01]  /*e570*/  IMAD.MOV.U32 R6, RZ, RZ, R19 ;  /* 0x000000ffff067224 */ /* 0x000fe200078e0013 */
[----:B------:R-:W0:Y:S01]  /*e580*/  S2R R16, SR_CTAID.Y ;  /* 0x0000000000107919 */ /* 0x000e220000002600 */
[----:B------:R-:W-:-:S04]  /*e590*/  IMAD.MOV.U32 R7, RZ, RZ, R22 ;  /* 0x000000ffff077224 */ /* 0x000fc800078e0016 */
[----:B------:R-:W0:Y:S08]  /*e5a0*/  LDC R17, c[0x0][0x144] ;  /* 0x00005100ff117b82 */ /* 0x000e300000000800 */
[----:B------:R-:W0:Y:S08]  /*e5b0*/  LDC R10, c[0x0][0x630] ;  /* 0x00018c00ff0a7b82 */ /* 0x000e300000000800 */
[----:B------:R-:W0:Y:S01]  /*e5c0*/  LDC.64 R12, c[0x0][0x620] ;  /* 0x00018800ff0c7b82 */ /* 0x000e220000000a00 */
[----:B-----5:R-:W-:-:S04]  /*e5d0*/  ISETP.NE.U32.AND P1, PT, R8, RZ, PT ;  /* 0x000000ff0800720c */ /* 0x020fc80003f25070 */
[----:B------:R-:W-:Y:S02]  /*e5e0*/  ISETP.NE.AND.EX P1, PT, R9, RZ, PT, P1 ;  /* 0x000000ff0900720c */ /* 0x000fe40003f25310 */
[----:B--2---:R-:W-:-:S05]  /*e5f0*/  I2FP.F32.U32 R0, R14 ;  /* 0x0000000e00007245 */ /* 0x004fca0000201000 */
[----:B------:R-:W-:-:S04]  /*e600*/  FMUL R0, R0, UR6 ;  /* 0x0000000600007c20 */ /* 0x000fc80008400000 */
[----:B------:R2:W0:Y:S02]  /*e610*/  F2I.U32.TRUNC.NTZ R15, R0 ;  /* 0x00000000000f7305 */ /* 0x000424000020f000 */
[----:B------:R-:W-:Y:S05]  /*e620*/  @!P1 BRA `(.L_x_297) ;  /* 0x0000000000289947 */ /* 0x000fea0003800000 */
[----:B--2---:R-:W2:Y:S02]  /*e630*/  LDC R0, c[0x0][0x634] ;  /* 0x00018d00ff007b82 */ /* 0x004ea40000000800 */
[----:B--2---:R-:W-:-:S05]  /*e640*/  IADD3 R7, P1, R19, R0, RZ ;  /* 0x0000000013077210 */ /* 0x004fca0007f3e0ff */
[----:B------:R-:W-:-:S04]  /*e650*/  IMAD.X R11, RZ, RZ, R22, P1 ;  /* 0x000000ffff0b7224 */ /* 0x000fc800008e0616 */
[----:B0-----:R-:W-:-:S04]  /*e660*/  IMAD.WIDE.U32 R2, R11, R8, RZ ;  /* 0x000000080b027225 */ /* 0x001fc800078e00ff */
[----:B------:R-:W-:-:S04]  /*e670*/  IMAD.WIDE.U32 R4, P1, R7, R9, R2 ;  /* 0x0000000907047225 */ /* 0x000fc80007820002 */
[----:B------:R-:W-:-:S04]  /*e680*/  IMAD.WIDE.U32 R2, R7, R8, RZ ;  /* 0x0000000807027225 */ /* 0x000fc800078e00ff */
[----:B------:R-:W-:Y:S01]  /*e690*/  IMAD.X R7, RZ, RZ, RZ, P1 ;  /* 0x000000ffff077224 */ /* 0x000fe200008e06ff */
[----:B------:R-:W-:Y:S01]  /*e6a0*/  IADD3 RZ, P1, R3, R4, RZ ;  /* 0x0000000403ff7210 */ /* 0x000fe20007f3e0ff */
[----:B------:R-:W-:-:S04]  /*e6b0*/  IMAD.MOV.U32 R6, RZ, RZ, R5 ;  /* 0x000000ffff067224 */ /* 0x000fc800078e0005 */
[----:B------:R-:W-:-:S08]  /*e6c0*/  IMAD.WIDE.U32.X R6, R11, R9, R6, P1 ;  /* 0x000000090b067225 */ /* 0x000fd000008e0406 */
.L_x_297:
[-CC-:B01----:R-:W-:Y:S01]  /*e6d0*/  SHF.R.U64 R24, R6, R10.reuse, R7.reuse ;  /* 0x0000000a06187219 */ /* 0x183fe20000001207 */
[----:B------:R-:W0:Y:S01]  /*e6e0*/  LDC.64 R20, c[0x0][0x640] ;  /* 0x00019000ff147b82 */ /* 0x000e220000000a00 */
[----:B--2---:R-:W-:Y:S01]  /*e6f0*/  SHF.R.U32.HI R0, RZ, R10, R7 ;  /* 0x0000000aff007219 */ /* 0x004fe20000011607 */
[----:B------:R-:W-:Y:S01]  /*e700*/  IMAD.MOV.U32 R2, RZ, RZ, R19 ;  /* 0x000000ffff027224 */ /* 0x000fe200078e0013 */
[----:B------:R-:W-:Y:S01]  /*e710*/  IADD3 R5, P1, RZ, -R24, RZ ;  /* 0x80000018ff057210 */ /* 0x000fe20007f3e0ff */
[----:B------:R-:W-:Y:S01]  /*e720*/  IMAD.MOV R15, RZ, RZ, -R15 ;  /* 0x000000ffff0f7224 */ /* 0x000fe200078e0a0f */
[----:B------:R-:W-:Y:S01]  /*e730*/  ULDC UR6, c[0x0][0x154] ;  /* 0x0000550000067ab9 */ /* 0x000fe20000000800 */
[----:B------:R-:W-:Y:S02]  /*e740*/  IMAD.MOV.U32 R7, RZ, RZ, 0x1 ;  /* 0x00000001ff077424 */ /* 0x000fe400078e00ff */
[----:B------:R-:W1:Y:S01]  /*e750*/  LDC R4, c[0x0][0x618] ;  /* 0x00018600ff047b82 */ /* 0x000e620000000800 */
[----:B------:R-:W-:-:S02]  /*e760*/  IMAD.X R3, RZ, RZ, ~R0, P1 ;  /* 0x000000ffff037224 */ /* 0x000fc400008e0e00 */
[----:B------:R-:W-:Y:S02]  /*e770*/  IMAD R15, R17, R15, R14 ;  /* 0x0000000f110f7224 */ /* 0x000fe400078e020e */
[-C--:B------:R-:W-:Y:S02]  /*e780*/  IMAD R0, R3, R12.reuse, RZ ;  /* 0x0000000c03007224 */ /* 0x080fe400078e02ff */
[----:B------:R-:W-:Y:S01]  /*e790*/  IMAD.MOV.U32 R3, RZ, RZ, R22 ;  /* 0x000000ffff037224 */ /* 0x000fe200078e0016 */
[----:B------:R-:W2:Y:S01]  /*e7a0*/  LDC R6, c[0x0][0x608] ;  /* 0x00018200ff067b82 */ /* 0x000ea20000000800 */
[----:B------:R-:W-:-:S04]  /*e7b0*/  IMAD.WIDE.U32 R2, R5, R12, R2 ;  /* 0x0000000c05027225 */ /* 0x000fc800078e0002 */
[----:B------:R-:W-:-:S03]  /*e7c0*/  IMAD R5, R5, R13, R0 ;  /* 0x0000000d05057224 */ /* 0x000fc600078e0200 */
[----:B------:R-:W5:Y:S01]  /*e7d0*/  LDC R18, c[0x0][0x658] ;  /* 0x00019600ff127b82 */ /* 0x000f620000000800 */
[----:B------:R-:W-:Y:S01]  /*e7e0*/  I2FP.F32.U32 R0, R16 ;  /* 0x0000001000007245 */ /* 0x000fe20000201000 */
[----:B------:R-:W-:Y:S01]  /*e7f0*/  IMAD.IADD R3, R3, 0x1, R5 ;  /* 0x0000000103037824 */ /* 0x000fe200078e0205 */
[----:B0-----:R-:W-:Y:S01]  /*e800*/  ISETP.NE.U32.AND P1, PT, R20, RZ, PT ;  /* 0x000000ff1400720c */ /* 0x001fe20003f25070 */
[----:B------:R-:W-:Y:S02]  /*e810*/  IMAD.MOV.U32 R5, RZ, RZ, -0x1 ;  /* 0xffffffffff057424 */ /* 0x000fe400078e00ff */
[----:B------:R-:W-:Y:S02]  /*e820*/  FMUL R0, R0, UR6 ;  /* 0x0000000600007c20 */ /* 0x000fe40008400000 */
[----:B------:R-:W0:Y:S01]  /*e830*/  LDC R13, c[0x0][0x148] ;  /* 0x00005200ff0d7b82 */ /* 0x000e220000000800 */
[----:B-1----:R-:W-:Y:S01]  /*e840*/  SHF.R.U64 R10, R2, R4, R3 ;  /* 0x00000004020a7219 */ /* 0x002fe20000001203 */
[----:B------:R1:W0:Y:S01]  /*e850*/  F2I.U32.TRUNC.NTZ R12, R0 ;  /* 0x00000000000c7305 */ /* 0x000222000020f000 */
[----:B------:R-:W-:-:S02]  /*e860*/  ISETP.NE.AND.EX P1, PT, R21, RZ, PT, P1 ;  /* 0x000000ff1500720c */ /* 0x000fc40003f25310 */
[----:B------:R-:W-:-:S03]  /*e870*/  SHF.R.U32.HI R3, RZ, R4, R3 ;  /* 0x00000004ff037219 */ /* 0x000fc60000011603 */
[----:B------:R-:W0:Y:S01]  /*e880*/  LDC R14, c[0x0][0x600] ;  /* 0x00018000ff0e7b82 */ /* 0x000e220000000800 */
[-CC-:B--2---:R-:W-:Y:S02]  /*e890*/  SHF.R.U64 R8, R10, R6.reuse, R3.reuse ;  /* 0x000000060a087219 */ /* 0x184fe40000001203 */
[----:B------:R-:W-:-:S05]  /*e8a0*/  SHF.R.U32.HI R3, RZ, R6, R3 ;  /* 0x00000006ff037219 */ /* 0x000fca0000011603 */
[----:B------:R-:W2:Y:S01]  /*e8b0*/  LDC R19, c[0x0][0x648] ;  /* 0x00019200ff137b82 */ /* 0x000ea20000000800 */
[-CC-:B-----5:R-:W-:Y:S02]  /*e8c0*/  SHF.R.U64 R11, R8, R18.reuse, R3.reuse ;  /* 0x00000012080b7219 */ /* 0x1a0fe40000001203 */
[-C--:B------:R-:W-:Y:S02]  /*e8d0*/  SHF.L.U32 R5, R5, R18.reuse, RZ ;  /* 0x0000001205057219 */ /* 0x080fe400000006ff */
[-C--:B------:R-:W-:Y:S01]  /*e8e0*/  SHF.R.U32.HI R3, RZ, R18.reuse, R3 ;  /* 0x00000012ff037219 */ /* 0x080fe20000011603 */
[----:B------:R-:W-:Y:S01]  /*e8f0*/  IMAD.MOV.U32 R2, RZ, RZ, R11 ;  /* 0x000000ffff027224 */ /* 0x000fe200078e000b */
[----:B------:R-:W-:Y:S01]  /*e900*/  SHF.L.U32 R34, R7, R18, RZ ;  /* 0x0000001207227219 */ /* 0x000fe200000006ff */
[----:B------:R-:W0:Y:S01]  /*e910*/  LDC R22, c[0x0][0x638] ;  /* 0x00018e00ff167b82 */ /* 0x000e220000000800 */
[----:B------:R-:W-:-:S07]  /*e920*/  LOP3.LUT R17, RZ, R5, RZ, 0x33, !PT ;  /* 0x00000005ff117212 */ /* 0x000fce00078e33ff */
[----:B------:R-:W0:Y:S01]  /*e930*/  LDC R23, c[0x0][0x610] ;  /* 0x00018400ff177b82 */ /* 0x000e220000000800 */
[----:B-1----:R-:W-:Y:S05]  /*e940*/  @!P1 BRA `(.L_x_298) ;  /* 0x0000000000289947 */ /* 0x002fea0003800000 */
[----:B------:R-:W1:Y:S02]  /*e950*/  LDC R0, c[0x0][0x64c] ;  /* 0x00019300ff007b82 */ /* 0x000e640000000800 */
[----:B-1----:R-:W-:-:S05]  /*e960*/  IADD3 R7, P1, R11, R0, RZ ;  /* 0x000000000b077210 */ /* 0x002fca0007f3e0ff */
        /* <DEDUP_REMOVED lines=8> */
.L_x_298:
[----:B--2---:R-:W-:Y:S01]  /*e9f0*/  SHF.R.U64 R0, R2, R19, R3 ;  /* 0x0000001302007219 */ /* 0x004fe20000001203 */
[----:B0-----:R-:W-:Y:S01]  /*ea00*/  VIADD R3, R14, 0xffffffff ;  /* 0xffffffff0e037836 */ /* 0x001fe20000000000 */
[----:B------:R-:W-:Y:S01]  /*ea10*/  LOP3.LUT R5, R8, R17, RZ, 0xc0, !PT ;  /* 0x0000001108057212 */ /* 0x000fe200078ec0ff */
[----:B------:R-:W-:Y:S01]  /*ea20*/  IMAD.MOV R12, RZ, RZ, -R12 ;  /* 0x000000ffff0c7224 */ /* 0x000fe200078e0a0c */
[----:B------:R-:W-:Y:S01]  /*ea30*/  R2UR UR22, R24 ;  /* 0x00000000181672ca */ /* 0x000fe200000e0000 */
[----:B------:R-:W-:Y:S01]  /*ea40*/  IMAD.MOV R2, RZ, RZ, -R0 ;  /* 0x000000ffff027224 */ /* 0x000fe200078e0a00 */
[----:B------:R-:W-:Y:S01]  /*ea50*/  LOP3.LUT R3, R10, R3, RZ, 0xc0, !PT ;  /* 0x000000030a037212 */ /* 0x000fe200078ec0ff */
[----:B------:R-:W-:Y:S02]  /*ea60*/  IMAD R34, R34, R0, R5 ;  /* 0x0000000022227224 */ /* 0x000fe400078e0205 */
[----:B------:R-:W-:Y:S02]  /*ea70*/  @P3 IMAD R15, R13, R12, R16 ;  /* 0x0000000c0d0f3224 */ /* 0x000fe400078e0210 */
[----:B------:R-:W-:-:S02]  /*ea80*/  IMAD R0, R2, R22, R11 ;  /* 0x0000001602007224 */ /* 0x000fc400078e020b */
[----:B------:R-:W-:Y:S02]  /*ea90*/  IMAD R34, R34, R23, R15 ;  /* 0x0000001722227224 */ /* 0x000fe400078e020f */
[----:B------:R-:W-:Y:S02]  /*eaa0*/  IMAD R3, R0, R14, R3 ;  /* 0x0000000e00037224 */ /* 0x000fe400078e0203 */
[----:B------:R-:W-:-:S03]  /*eab0*/  IMAD.MOV.U32 R0, RZ, RZ, 0x1 ;  /* 0x00000001ff007424 */ /* 0x000fc600078e00ff */
[----:B------:R-:W-:Y:S02]  /*eac0*/  SEL R2, R3, R34, !P3 ;  /* 0x0000002203027207 */ /* 0x000fe40005800000 */
[----:B------:R-:W-:-:S03]  /*ead0*/  SEL R34, R34, R3, !P3 ;  /* 0x0000000322227207 */ /* 0x000fc60005800000 */
[----:B------:R2:W-:Y:S04]  /*eae0*/  STL [R1+0x84], R2 ;  /* 0x0000840201007387 */ /* 0x0005e80000100800 */
.L_x_296:
[----:B------:R0:W-:Y:S01]  /*eaf0*/  STL [R1+0x88], R34 ;  /* 0x0000882201007387 */ /* 0x0001e20000100800 */
[----:B------:R-:W-:-:S13]  /*eb00*/  LOP3.LUT P1, RZ, R0, 0xff, RZ, 0xc0, !PT ;  /* 0x000000ff00ff7812 */ /* 0x000fda000782c0ff */
[----:B0-----:R-:W-:Y:S05]  /*eb10*/  @P1 BRA `(.L_x_299) ;  /* 0xffffff2400c81947 */ /* 0x001fea000383ffff */
[----:B------:R-:W-:Y:S05]  /*eb20*/  EXIT ;  /* 0x000000000000794d */ /* 0x000fea0003800000 */
.L_x_7:
[----:B------:R-:W2:Y:S01]  /*eb30*/  LDL R22, [R1+0x80] ;  /* 0x0000800001167983 */ /* 0x000ea20000100800 */
[----:B0-----:R-:W-:-:S03]  /*eb40*/  ULDC.64 UR4, c[0x0][0x650] ;  /* 0x0001940000047ab9 */ /* 0x001fc60000000a00 */
[----:B-1----:R-:W3:Y:S01]  /*eb50*/  LDL R23, [R1+0x7c] ;  /* 0x00007c0001177983 */ /* 0x002ee20000100800 */
[----:B------:R-:W-:Y:S01]  /*eb60*/  PRMT R4, RZ, 0x7610, R4 ;  /* 0x00007610ff047816 */ /* 0x000fe20000000004 */
[----:B------:R-:W-:Y:S02]  /*eb70*/  IMAD.MOV.U32 R5, RZ, RZ, -0x1 ;  /* 0xffffffffff057424 */ /* 0x000fe400078e00ff */
[----:B------:R-:W-:Y:S02]  /*eb80*/  IMAD.MOV.U32 R7, RZ, RZ, -0x1 ;  /* 0xffffffffff077424 */ /* 0x000fe400078e00ff */
[----:B------:R-:W-:Y:S01]  /*eb90*/  IMAD.MOV.U32 R6, RZ, RZ, -0x1 ;  /* 0xffffffffff067424 */ /* 0x000fe200078e00ff */
[----:B--2---:R-:W-:-:S04]  /*eba0*/  ISETP.GE.U32.AND P0, PT, R22, UR4, PT ;  /* 0x0000000416007c0c */ /* 0x004fc8000bf06070 */
[----:B---3--:R-:W-:-:S13]  /*ebb0*/  ISETP.GE.U32.AND.EX P0, PT, R23, UR5, PT, P0 ;  /* 0x0000000517007c0c */ /* 0x008fda000bf06100 */
[----:B------:R-:W-:Y:S05]  /*ebc0*/  @P0 BRA `(.L_x_300) ;  /* 0x00000004002c0947 */ /* 0x000fea0003800000 */
[----:B------:R-:W0:Y:S01]  /*ebd0*/  LDC.64 R14, c[0x0][0x628] ;  /* 0x00018a00ff0e7b82 */ /* 0x000e220000000a00 */
[----:B------:R-:W-:Y:S02]  /*ebe0*/  IMAD.MOV.U32 R8, RZ, RZ, R22 ;  /* 0x000000ffff087224 */ /* 0x000fe400078e0016 */
[----:B------:R-:W-:-:S05]  /*ebf0*/  IMAD.MOV.U32 R9, RZ, RZ, R23 ;  /* 0x000000ffff097224 */ /* 0x000fca00078e0017 */
[----:B------:R-:W1:Y:S08]  /*ec00*/  LDC R10, c[0x0][0x630] ;  /* 0x00018c00ff0a7b82 */ /* 0x000e700000000800 */
[----:B------:R-:W2:Y:S01]  /*ec10*/  LDC.64 R16, c[0x0][0x620] ;  /* 0x00018800ff107b82 */ /* 0x000ea20000000a00 */
[----:B0-----:R-:W-:-:S04]  /*ec20*/  ISETP.NE.U32.AND P0, PT, R14, RZ, PT ;  /* 0x000000ff0e00720c */ /* 0x001fc80003f05070 */
[----:B------:R-:W-:-:S13]  /*ec30*/  ISETP.NE.AND.EX P0, PT, R15, RZ, PT, P0 ;  /* 0x000000ff0f00720c */ /* 0x000fda0003f05300 */
[----:B-12---:R-:W-:Y:S05]  /*ec40*/  @!P0 BRA `(.L_x_301) ;  /* 0x0000000000288947 */ /* 0x006fea0003800000 */
        /* <DEDUP_REMOVED lines=10> */
.L_x_301:
[----:B------:R-:W0:Y:S01]  /*ecf0*/  LDC.64 R20, c[0x0][0x640] ;  /* 0x00019000ff147b82 */ /* 0x000e220000000a00 */
[-CC-:B------:R-:W-:Y:S02]  /*ed00*/  SHF.R.U64 R14, R8, R10.reuse, R9.reuse ;  /* 0x0000000a080e7219 */ /* 0x180fe40000001209 */
[----:B------:R-:W-:Y:S02]  /*ed10*/  SHF.R.U32.HI R4, RZ, R10, R9 ;  /* 0x0000000aff047219 */ /* 0x000fe40000011609 */
[----:B------:R-:W-:-:S03]  /*ed20*/  IADD3 R7, P0, RZ, -R14, RZ ;  /* 0x8000000eff077210 */ /* 0x000fc60007f1e0ff */
[----:B------:R-:W1:Y:S02]  /*ed30*/  LDC R8, c[0x0][0x618] ;  /* 0x00018600ff087b82 */ /* 0x000e640000000800 */
[----:B------:R-:W-:Y:S02]  /*ed40*/  IMAD.X R5, RZ, RZ, ~R4, P0 ;  /* 0x000000ffff057224 */ /* 0x000fe400000e0e04 */
[----:B------:R-:W-:Y:S02]  /*ed50*/  IMAD.MOV.U32 R4, RZ, RZ, R22 ;  /* 0x000000ffff047224 */ /* 0x000fe400078e0016 */
[-C--:B------:R-:W-:Y:S02]  /*ed60*/  IMAD R6, R5, R16.reuse, RZ ;  /* 0x0000001005067224 */ /* 0x080fe400078e02ff */
[----:B------:R-:W2:Y:S01]  /*ed70*/  LDC R18, c[0x0][0x608] ;  /* 0x00018200ff127b82 */ /* 0x000ea20000000800 */
[----:B------:R-:W-:Y:S02]  /*ed80*/  IMAD.MOV.U32 R5, RZ, RZ, R23 ;  /* 0x000000ffff057224 */ /* 0x000fe400078e0017 */
[----:B------:R-:W-:-:S05]  /*ed90*/  IMAD.WIDE.U32 R4, R7, R16, R4 ;  /* 0x0000001007047225 */ /* 0x000fca00078e0004 */
[----:B------:R-:W3:Y:S01]  /*eda0*/  LDC R19, c[0x0][0x658] ;  /* 0x00019600ff137b82 */ /* 0x000ee20000000800 */
[----:B------:R-:W-:Y:S01]  /*edb0*/  IMAD R7, R7, R17, R6 ;  /* 0x0000001107077224 */ /* 0x000fe200078e0206 */
[----:B0-----:R-:W-:Y:S01]  /*edc0*/  ISETP.NE.U32.AND P0, PT, R20, RZ, PT ;  /* 0x000000ff1400720c */ /* 0x001fe20003f05070 */
[----:B------:R-:W-:Y:S02]  /*edd0*/  IMAD.MOV.U32 R6, RZ, RZ, -0x1 ;  /* 0xffffffffff067424 */ /* 0x000fe400078e00ff */
[----:B------:R-:W-:Y:S01]  /*ede0*/  IMAD.IADD R5, R5, 0x1, R7 ;  /* 0x0000000105057824 */ /* 0x000fe200078e0207 */
[----:B------:R-:W-:Y:S02]  /*edf0*/  ISETP.NE.AND.EX P0, PT, R21, RZ, PT, P0 ;  /* 0x000000ff1500720c */ /* 0x000fe40003f05300 */
[----:B------:R-:W0:Y:S02]  /*ee00*/  LDC R17, c[0x0][0x600] ;  /* 0x00018000ff117b82 */ /* 0x000e240000000800 */
[----:B-1----:R-:W-:-:S02]  /*ee10*/  SHF.R.U64 R10, R4, R8, R5 ;  /* 0x00000008040a7219 */ /* 0x002fc40000001205 */
[----:B------:R-:W-:-:S04]  /*ee20*/  SHF.R.U32.HI R5, RZ, R8, R5 ;  /* 0x00000008ff057219 */ /* 0x000fc80000011605 */
[----:B------:R-:W1:Y:S01]  /*ee30*/  LDC R22, c[0x0][0x648] ;  /* 0x00019200ff167b82 */ /* 0x000e620000000800 */
[-CC-:B--2---:R-:W-:Y:S02]  /*ee40*/  SHF.R.U64 R15, R10, R18.reuse, R5.reuse ;  /* 0x000000120a0f7219 */ /* 0x184fe40000001205 */
[----:B------:R-:W-:Y:S01]  /*ee50*/  SHF.R.U32.HI R4, RZ, R18, R5 ;  /* 0x00000012ff047219 */ /* 0x000fe20000011605 */
[----:B------:R-:W-:-:S04]  /*ee60*/  IMAD.MOV.U32 R18, RZ, RZ, 0x1 ;  /* 0x00000001ff127424 */ /* 0x000fc800078e00ff */
[----:B------:R-:W2:Y:S01]  /*ee70*/  LDC R23, c[0x0][0x638] ;  /* 0x00018e00ff177b82 */ /* 0x000ea20000000800 */
[-CC-:B---3--:R-:W-:Y:S02]  /*ee80*/  SHF.R.U64 R16, R15, R19.reuse, R4.reuse ;  /* 0x000000130f107219 */ /* 0x188fe40000001204 */
[-C--:B------:R-:W-:Y:S02]  /*ee90*/  SHF.L.U32 R6, R6, R19.reuse, RZ ;  /* 0x0000001306067219 */ /* 0x080fe400000006ff */
[----:B------:R-:W-:Y:S01]  /*eea0*/  SHF.R.U32.HI R5, RZ, R19, R4 ;  /* 0x00000013ff057219 */ /* 0x000fe20000011604 */
[----:B------:R-:W-:Y:S01]  /*eeb0*/  IMAD.MOV.U32 R4, RZ, RZ, R16 ;  /* 0x000000ffff047224 */ /* 0x000fe200078e0010 */
[----:B------:R-:W-:Y:S01]  /*eec0*/  LOP3.LUT R24, RZ, R6, RZ, 0x33, !PT ;  /* 0x00000006ff187212 */ /* 0x000fe200078e33ff */
[----:B------:R-:W3:Y:S01]  /*eed0*/  LDC R25, c[0x0][0x610] ;  /* 0x00018400ff197b82 */ /* 0x000ee20000000800 */
[----:B------:R-:W-:Y:S05]  /*eee0*/  @!P0 BRA `(.L_x_302) ;  /* 0x0000000000288947 */ /* 0x000fea0003800000 */
        /* <DEDUP_REMOVED lines=10> */
.L_x_302:
[----:B-1----:R-:W-:Y:S01]  /*ef90*/  SHF.R.U64 R4, R4, R22, R5 ;  /* 0x0000001604047219 */ /* 0x002fe20000001205 */
[----:B0-----:R-:W-:Y:S01]  /*efa0*/  VIADD R7, R17, 0xffffffff ;  /* 0xffffffff11077836 */ /* 0x001fe20000000000 */
[----:B------:R-:W-:Y:S01]  /*efb0*/  SHF.L.U32 R18, R18, R19, RZ ;  /* 0x0000001312127219 */ /* 0x000fe200000006ff */
[----:B------:R-:W-:Y:S01]  /*efc0*/  @P3 IMAD R0, R11, R12, R2 ;  /* 0x0000000c0b003224 */ /* 0x000fe200078e0202 */
[----:B------:R-:W-:Y:S01]  /*efd0*/  LOP3.LUT R3, R15, R24, RZ, 0xc0, !PT ;  /* 0x000000180f037212 */ /* 0x000fe200078ec0ff */
[----:B------:R-:W-:Y:S01]  /*efe0*/  IMAD.MOV R5, RZ, RZ, -R4 ;  /* 0x000000ffff057224 */ /* 0x000fe200078e0a04 */
[----:B------:R-:W-:Y:S01]  /*eff0*/  LOP3.LUT R7, R10, R7, RZ, 0xc0, !PT ;  /* 0x000000070a077212 */ /* 0x000fe200078ec0ff */
[----:B------:R-:W-:Y:S02]  /*f000*/  IMAD.MOV.U32 R6, RZ, RZ, R14 ;  /* 0x000000ffff067224 */ /* 0x000fe400078e000e */
[----:B------:R-:W-:Y:S02]  /*f010*/  IMAD R3, R18, R4, R3 ;  /* 0x0000000412037224 */ /* 0x000fe400078e0203 */
[----:B--2---:R-:W-:-:S02]  /*f020*/  IMAD R2, R5, R23, R16 ;  /* 0x0000001705027224 */ /* 0x004fc400078e0210 */
[----:B---3--:R-:W-:Y:S02]  /*f030*/  IMAD R0, R3, R25, R0 ;  /* 0x0000001903007224 */ /* 0x008fe400078e0200 */
[----:B------:R-:W-:Y:S02]  /*f040*/  IMAD R5, R2, R17, R7 ;  /* 0x0000001102057224 */ /* 0x000fe400078e0207 */
[----:B------:R-:W-:-:S03]  /*f050*/  IMAD.MOV.U32 R4, RZ, RZ, 0x1 ;  /* 0x00000001ff047424 */ /* 0x000fc600078e00ff */
[----:B------:R-:W-:Y:S02]  /*f060*/  SEL R7, R5, R0, !P3 ;  /* 0x0000000005077207 */ /* 0x000fe40005800000 */
[----:B------:R-:W-:-:S07]  /*f070*/  SEL R5, R0, R5, !P3 ;  /* 0x0000000500057207 */ /* 0x000fce0005800000 */
.L_x_300:
[----:B------:R-:W-:-:S08]  /*f080*/  NOP ;  /* 0x0000000000007918 */ /* 0x000fd00000000000 */
[----:B------:R-:W0:-:S00]  /*f090*/  USETMAXREG.DEALLOC.CTAPOOL 0x28 ;  /* 0x00000028000079c8 */ /* 0x000e0000080e0500 */
[----:B------:R-:W-:-:S13]  /*f0a0*/  ISETP.NE.AND P0, PT, RZ, UR8, PT ;  /* 0x00000008ff007c0c */ /* 0x000fda000bf05270 */
[----:B------:R-:W-:Y:S05]  /*f0b0*/  @P0 EXIT ;  /* 0x000000000000094d */ /* 0x000fea0003800000 */
[----:B0-----:R-:W-:Y:S01]  /*f0c0*/  LOP3.LUT P0, RZ, R4, 0xff, RZ, 0xc0, !PT ;  /* 0x000000ff04ff7812 */ /* 0x001fe2000780c0ff */
[----:B------:R-:W-:Y:S02]  /*f0d0*/  IMAD.MOV.U32 R8, RZ, RZ, 0x1 ;  /* 0x00000001ff087424 */ /* 0x000fe400078e00ff */
[----:B------:R-:W-:-:S10]  /*f0e0*/  IMAD.MOV.U32 R11, RZ, RZ, RZ ;  /* 0x000000ffff0b7224 */ /* 0x000fd400078e00ff */
[----:B------:R-:W-:Y:S05]  /*f0f0*/  @!P0 BRA `(.L_x_303) ;  /* 0x0000000c00608947 */ /* 0x000fea0003800000 */
[----:B------:R-:W0:Y:S01]  /*f100*/  S2UR UR12, SR_CgaCtaId ;  /* 0x00000000000c79c3 */ /* 0x000e220000008800 */
[----:B------:R-:W-:Y:S01]  /*f110*/  ULDC UR4, c[0x0][0x28c] ;  /* 0x0000a30000047ab9 */ /* 0x000fe20000000800 */
[----:B------:R-:W-:Y:S01]  /*f120*/  ULDC UR6, c[0x0][0x658] ;  /* 0x0001960000067ab9 */ /* 0x000fe20000000800 */
[----:B------:R-:W-:Y:S01]  /*f130*/  UIADD3 UR10, UR4, 0x3f, URZ ;  /* 0x0000003f040a7890 */ /* 0x000fe2000fffe03f */
[----:B------:R-:W-:Y:S01]  /*f140*/  BSSY B0, `(.L_x_303) ;  /* 0x00000d3000007945 */ /* 0x000fe20003800000 */
[----:B------:R-:W-:Y:S01]  /*f150*/  UMOV UR7, 0xffffffff ;  /* 0xffffffff00077882 */ /* 0x000fe20000000000 */
[----:B------:R-:W-:Y:S01]  /*f160*/  ULDC UR5, c[0x0][0x600] ;  /* 0x0001800000057ab9 */ /* 0x000fe20000000800 */
[----:B------:R-:W-:Y:S01]  /*f170*/  UMOV UR9, 0x1 ;  /* 0x0000000100097882 */ /* 0x000fe20000000000 */
[----:B------:R-:W-:Y:S01]  /*f180*/  USHF.L.U32 UR7, UR7, UR6, URZ ;  /* 0x0000000607077299 */ /* 0x000fe2000800063f */
[----:B------:R-:W-:Y:S01]  /*f190*/  IMAD.MOV.U32 R10, RZ, RZ, 0x1 ;  /* 0x00000001ff0a7424 */ /* 0x000fe200078e00ff */
[----:B------:R-:W-:Y:S01]  /*f1a0*/  UIADD3 UR4, UR5, -0x1, URZ ;  /* 0xffffffff05047890 */ /* 0x000fe2000fffe03f */
[----:B------:R-:W-:Y:S01]  /*f1b0*/  IMAD.MOV.U32 R8, RZ, RZ, 0x1 ;  /* 0x00000001ff087424 */ /* 0x000fe200078e00ff */
[----:B------:R-:W-:Y:S01]  /*f1c0*/  USHF.R.S32.HI UR11, URZ, 0x1f, UR10 ;  /* 0x0000001f3f0b7899 */ /* 0x000fe2000801140a */
[----:B------:R-:W-:Y:S01]  /*f1d0*/  IMAD.MOV.U32 R11, RZ, RZ, RZ ;  /* 0x000000ffff0b7224 */ /* 0x000fe200078e00ff */
[----:B------:R-:W-:Y:S01]  /*f1e0*/  ULDC UR8, c[0x0][0xc] ;  /* 0x0000030000087ab9 */ /* 0x000fe20000000800 */
[----:B------:R-:W-:-:S02]  /*f1f0*/  USHF.L.U32 UR5, UR9, UR6, URZ ;  /* 0x0000000609057299 */ /* 0x000fc4000800063f */
[----:B------:R-:W-:Y:S01]  /*f200*/  ULEA.HI UR11, UR11, UR10, URZ, 0x6 ;  /* 0x0000000a0b0b7291 */ /* 0x000fe2000f8f303f */
[----:B------:R-:W-:Y:S01]  /*f210*/  ULDC UR9, c[0x0][0x10] ;  /* 0x0000040000097ab9 */ /* 0x000fe20000000800 */
[----:B------:R-:W-:Y:S02]  /*f220*/  ULOP3.LUT UR6, URZ, UR7, URZ, 0x33, !UPT ;  /* 0x000000073f067292 */ /* 0x000fe4000f8e333f */
[----:B------:R-:W-:Y:S01]  /*f230*/  UIMAD.WIDE.U32 UR8, UR8, UR9, URZ ;  /* 0x00000009080872a5 */ /* 0x000fe2000f8e003f */
[----:B------:R-:W-:Y:S01]  /*f240*/  ULDC UR7, c[0x0][0x14] ;  /* 0x0000050000077ab9 */ /* 0x000fe20000000800 */
[----:B------:R-:W-:Y:S01]  /*f250*/  USHF.R.S32.HI UR20, URZ, 0x6, UR11 ;  /* 0x000000063f147899 */ /* 0x000fe2000801140b */
[----:B0-----:R-:W-:Y:S01]  /*f260*/  IMAD.U32 R0, RZ, RZ, UR12 ;  /* 0x0000000cff007e24 */ /* 0x001fe2000f8e00ff */
[----:B------:R-:W-:Y:S02]  /*f270*/  UIMAD.WIDE.U32 UR24, UR8, UR7, URZ ;  /* 0x00000007081872a5 */ /* 0x000fe4000f8e003f */
[----:B------:R-:W-:-:S02]  /*f280*/  UIMAD UR18, UR9, UR7, URZ ;  /* 0x00000007091272a4 */ /* 0x000fc4000f8e023f */
[----:B------:R-:W-:Y:S02]  /*f290*/  ULOP3.LUT UR23, UR13, 0x2, URZ, 0xfc, !UPT ;  /* 0x000000020d177892 */ /* 0x000fe4000f8efc3f */
[----:B------:R-:W-:Y:S02]  /*f2a0*/  UIADD3 UR18, UR25, UR18, URZ ;  /* 0x0000001219127290 */ /* 0x000fe4000fffe03f */
[----:B------:R-:W-:Y:S01]  /*f2b0*/  UIADD3 UR28, UR20, 0x1, URZ ;  /* 0x00000001141c7890 */ /* 0x000fe2000fffe03f */
[----:B------:R-:W-:-:S11]  /*f2c0*/  ULDC.64 UR26, c[0x0][0x198] ;  /* 0x00006600001a7ab9 */ /* 0x000fd60000000a00 */
.L_x_314:
[----:B------:R-:W-:-:S03]  /*f2d0*/  UMOV UR7, 0xffffffff ;  /* 0xffffffff00077882 */ /* 0x000fc60000000000 */
[----:B------:R-:W-:Y:S05]  /*f2e0*/  BRA.DIV UR7, `(.L_x_304) ;  /* 0x0000000e07bc7947 */ /* 0x000fea000b800000 */
[----:B------:R-:W-:-:S13]  /*f2f0*/  ELECT P0, URZ, PT ;  /* 0x00000000003f782f */ /* 0x000fda0003800000 */
.L_x_324:
[----:B------:R-:W0:Y:S01]  /*f300*/  LDC R2, c[0x0][0x28c] ;  /* 0x0000a300ff027b82 */ /* 0x000e220000000800 */
[----:B------:R-:W-:Y:S01]  /*f310*/  BSSY B1, `(.L_x_305) ;  /* 0x000003c000017945 */ /* 0x000fe20003800000 */
[----:B0-----:R-:W-:-:S13]  /*f320*/  ISETP.LT.OR P0, PT, R2, 0x1, !P0 ;  /* 0x000000010200780c */ /* 0x001fda0004701670 */
[----:B------:R-:W-:Y:S05]  /*f330*/  @P0 BRA `(.L_x_306) ;  /* 0x0000000000e40947 */ /* 0x000fea0003800000 */
[----:B------:R-:W-:Y:S02]  /*f340*/  IMAD R5, R5, 0x2, R0 ;  /* 0x0000000205057824 */ /* 0x000fe400078e0200 */
[----:B------:R-:W-:Y:S02]  /*f350*/  IMAD.SHL.U32 R9, R7, 0x100, RZ ;  /* 0x0000010007097824 */ /* 0x000fe400078e00ff */
[----:B------:R-:W-:Y:S02]  /*f360*/  IMAD.MOV.U32 R14, RZ, RZ, RZ ;  /* 0x000000ffff0e7224 */ /* 0x000fe400078e00ff */
[----:B------:R-:W-:Y:S02]  /*f370*/  IMAD.U32 R15, RZ, RZ, UR28 ;  /* 0x0000001cff0f7e24 */ /* 0x000fe4000f8e00ff */
[----:B------:R-:W-:Y:S02]  /*f380*/  IMAD.MOV.U32 R2, RZ, RZ, R8 ;  /* 0x000000ffff027224 */ /* 0x000fe400078e0008 */
[----:B------:R-:W-:-:S02]  /*f390*/  IMAD.MOV.U32 R3, RZ, RZ, R11 ;  /* 0x000000ffff037224 */ /* 0x000fc400078e000b */
[----:B------:R-:W-:-:S07]  /*f3a0*/  IMAD.SHL.U32 R7, R5, 0x40, RZ ;  /* 0x0000004005077824 */ /* 0x000fce00078e00ff */
.L_x_309:
[----:B------:R-:W0:Y:S01]  /*f3b0*/  S2UR UR7, SR_CgaCtaId ;  /* 0x00000000000779c3 */ /* 0x000e220000008800 */
[----:B------:R-:W1:Y:S01]  /*f3c0*/  S2R R16, SR_TID.X ;  /* 0x0000000000107919 */ /* 0x000e620000002100 */
[----:B------:R-:W-:Y:S02]  /*f3d0*/  MOV R5, 0x400 ;  /* 0x0000040000057802 */ /* 0x000fe40000000f00 */
[----:B------:R-:W-:Y:S01]  /*f3e0*/  SHF.L.U32 R4, R2, 0x1f, RZ ;  /* 0x0000001f02047819 */ /* 0x000fe200000006ff */
[----:B0-----:R-:W-:-:S05]  /*f3f0*/  IMAD.U32 R0, RZ, RZ, UR7 ;  /* 0x00000007ff007e24 */ /* 0x001fca000f8e00ff */
[----:B------:R-:W-:Y:S02]  /*f400*/  LEA R12, R0, R5, 0x18 ;  /* 0x00000005000c7211 */ /* 0x000fe400078ec0ff */
[----:B-1----:R-:W-:-:S03]  /*f410*/  LOP3.LUT P1, RZ, R16, 0x7f, RZ, 0xc0, !PT ;  /* 0x0000007f10ff7812 */ /* 0x002fc6000782c0ff */
[----:B------:R-:W-:-:S04]  /*f420*/  IMAD R13, R3, 0x8, R12 ;  /* 0x00000008030d7824 */ /* 0x000fc800078e020c */
[----:B------:R-:W0:Y:S06]  /*f430*/  SYNCS.PHASECHK.TRANS64.TRYWAIT P0, [R13+URZ+0x18], R4 ;  /* 0x000018040d0075a7 */ /* 0x000e2c000800017f */
[----:B------:R-:W1:Y:S01]  /*f440*/  @!P1 LDC R5, c[0x0][0x500] ;  /* 0x00014000ff059b82 */ /* 0x000e620000000800 */
[----:B0-----:R-:W-:Y:S05]  /*f450*/  @!P0 BRA `(.L_x_307) ;  /* 0x0000000c00808947 */ /* 0x001fea0003800000 */
.L_x_325:
[----:B------:R-:W-:Y:S01]  /*f460*/  UPRMT UR7, UR23, 0x9910, URZ ;  /* 0x0000991017077896 */ /* 0x000fe2000800003f */
[----:B-1----:R1:W-:Y:S03]  /*f470*/  @!P1 SYNCS.ARRIVE.TRANS64 RZ, [R13+URZ], R5 ;  /* 0x000000050dff99a7 */ /* 0x0023e6000800003f */
[----:B------:R-:W-:-:S06]  /*f480*/  UISETP.NE.AND UP0, UPT, UR7, 0x2, UPT ;  /* 0x000000020700788c */ /* 0x000fcc000bf05270 */
[----:B------:R-:W-:-:S13]  /*f490*/  PLOP3.LUT P0, PT, PT, PT, UP0, 0x80, 0x0 ;  /* 0x000000000000781c */ /* 0x000fda0003f0f008 */
[----:B-1----:R-:W-:Y:S05]  /*f4a0*/  @P0 BRA `(.L_x_308) ;  /* 0x0000000000040947 */ /* 0x002fea0003800000 */
[----:B------:R-:W-:Y:S01]  /*f4b0*/  BPT.TRAP 0x1 ;  /* 0x000000040000795c */ /* 0x000fe20000300000 */
.L_x_308:
[----:B0-----:R-:W-:Y:S01]  /*f4c0*/  IMAD R4, R3, 0x2, R0 ;  /* 0x0000000203047824 */ /* 0x001fe200078e0200 */
[----:B------:R-:W-:Y:S01]  /*f4d0*/  R2UR UR9, R13 ;  /* 0x000000000d0972ca */ /* 0x000fe200000e0000 */
[----:B------:R-:W-:Y:S01]  /*f4e0*/  VIADD R15, R15, 0xffffffff ;  /* 0xffffffff0f0f7836 */ /* 0x000fe20000000000 */
[----:B------:R-:W-:Y:S01]  /*f4f0*/  UIADD3 UR14, UP0, UR26, 0xf0, URZ ;  /* 0x000000f01a0e7890 */ /* 0x000fe2000ff1e03f */
[--C-:B------:R-:W-:Y:S01]  /*f500*/  IMAD.U32 R4, R4, 0x1000, R12.reuse ;  /* 0x0000100004047824 */ /* 0x100fe200078e000c */
[----:B------:R-:W-:Y:S01]  /*f510*/  R2UR UR11, R7 ;  /* 0x00000000070b72ca */ /* 0x000fe200000e0000 */
[C---:B------:R-:W-:Y:S01]  /*f520*/  IMAD R12, R3.reuse, 0x4000, R12 ;  /* 0x00004000030c7824 */ /* 0x040fe200078e020c */
[----:B------:R-:W-:Y:S01]  /*f530*/  R2UR UR10, R14 ;  /* 0x000000000e0a72ca */ /* 0x000fe200000e0000 */
[----:B------:R-:W-:Y:S01]  /*f540*/  UIADD3 UR30, UP1, UR26, 0x1f0, URZ ;  /* 0x000001f01a1e7890 */ /* 0x000fe2000ff3e03f */
[----:B------:R-:W-:Y:S01]  /*f550*/  R2UR UR7, R4 ;  /* 0x00000000040772ca */ /* 0x000fe200000e0000 */
[----:B------:R-:W-:Y:S01]  /*f560*/  UIADD3.X UR15, URZ, UR27, URZ, UP0, !UPT ;  /* 0x0000001b3f0f7290 */ /* 0x000fe200087fe43f */
[----:B------:R-:W-:Y:S01]  /*f570*/  R2UR UR8, R12 ;  /* 0x000000000c0872ca */ /* 0x000fe200000e0000 */
[----:B------:R-:W-:Y:S01]  /*f580*/  VIADD R3, R3, 0x1 ;  /* 0x0000000103037836 */ /* 0x000fe20000000000 */
[----:B------:R-:W-:Y:S01]  /*f590*/  R2UR UR12, R6 ;  /* 0x00000000060c72ca */ /* 0x000fe200000e0000 */
[----:B------:R-:W-:Y:S01]  /*f5a0*/  UIADD3.X UR31, URZ, UR27, URZ, UP1, !UPT ;  /* 0x0000001b3f1f7290 */ /* 0x000fe20008ffe43f */
[----:B------:R-:W-:Y:S01]  /*f5b0*/  R2UR UR21, R9 ;  /* 0x00000000091572ca */ /* 0x000fe200000e0000 */
[----:B------:R-:W-:Y:S01]  /*f5c0*/  UMOV UR22, 0x30000 ;  /* 0x0003000000167882 */ /* 0x000fe20000000000 */
[----:B------:R-:W-:Y:S01]  /*f5d0*/  ISETP.GT.AND P1, PT, R15, 0x1, PT ;  /* 0x000000010f00780c */ /* 0x000fe20003f24270 */
[----:B------:R-:W-:Y:S01]  /*f5e0*/  UMOV UR16, 0x0 ;  /* 0x0000000000107882 */ /* 0x000fe20000000000 */
[----:B------:R-:W-:Y:S01]  /*f5f0*/  UMOV UR17, 0x10000000 ;  /* 0x1000000000117882 */ /* 0x000fe20000000000 */
[----:B------:R-:W-:Y:S01]  /*f600*/  ISETP.NE.AND P0, PT, R3, 0x3, PT ;  /* 0x000000030300780c */ /* 0x000fe20003f05270 */
[----:B------:R-:W-:Y:S01]  /*f610*/  VIADD R14, R14, 0x40 ;  /* 0x000000400e0e7836 */ /* 0x000fe20000000000 */
[----:B------:R-:W-:-:S02]  /*f620*/  UIADD3 UR7, UR7, 0x100, URZ ;  /* 0x0000010007077890 */ /* 0x000fc4000fffe03f */
[----:B------:R-:W-:Y:S01]  /*f630*/  UIADD3 UR19, UR8, 0x6100, URZ ;  /* 0x0000610008137890 */ /* 0x000fe2000fffe03f */
[----:B------:R-:W-:Y:S02]  /*f640*/  SEL R5, RZ, 0x1, P0 ;  /* 0x00000001ff057807 */ /* 0x000fe40000000000 */
[----:B------:R-:W-:Y:S02]  /*f650*/  SEL R3, R3, RZ, P0 ;  /* 0x000000ff03037207 */ /* 0x000fe40000000000 */
[----:B------:R-:W-:Y:S01]  /*f660*/  UMOV UR8, UR7 ;  /* 0x0000000700087c82 */ /* 0x000fe20008000000 */
[----:B------:R-:W-:Y:S01]  /*f670*/  LOP3.LUT R2, R2, R5, RZ, 0x3c, !PT ;  /* 0x0000000502027212 */ /* 0x000fe200078e3cff */
[----:B------:R0:W-:Y:S02]  /*f680*/  UTMALDG.3D.MULTICAST [UR8], [UR14], UR22, desc[UR16] ;  /* 0x000010080e0073b4 */ /* 0x0001e40008011816 */
[----:B0-----:R-:W-:Y:S01]  /*f690*/  UMOV UR8, UR19 ;  /* 0x0000001300087c82 */ /* 0x001fe20008000000 */
[----:B------:R-:W-:-:S02]  /*f6a0*/  UMOV UR11, UR21 ;  /* 0x00000015000b7c82 */ /* 0x000fc40008000000 */
[----:B------:R0:W-:Y:S02]  /*f6b0*/  UTMALDG.3D [UR8], [UR30], desc[UR16] ;  /* 0x000010081e0075b4 */ /* 0x0001e40008011000 */
[----:B0-----:R-:W-:Y:S05]  /*f6c0*/  @P1 BRA `(.L_x_309) ;  /* 0xfffffffc00381947 */ /* 0x001fea000383ffff */
.L_x_306:
[----:B------:R-:W-:Y:S05]  /*f6d0*/  BSYNC B1 ;  /* 0x0000000000017941 */ /* 0x000fea0003800000 */
.L_x_305:
[----:B------:R-:W2:Y:S01]  /*f6e0*/  LDL.LU R17, [R1+0x7c] ;  /* 0x00007c0001117983 */ /* 0x000ea20000300800 */
[----:B------:R-:W-:Y:S01]  /*f6f0*/  LOP3.LUT P1, RZ, R10, 0xff, RZ, 0xc0, !PT ;  /* 0x000000ff0aff7812 */ /* 0x000fe2000782c0ff */
[----:B------:R-:W-:Y:S01]  /*f700*/  VIADD R4, R11, UR20 ;  /* 0x000000140b047c36 */ /* 0x000fe20008000000 */
[----:B------:R-:W-:Y:S01]  /*f710*/  ULDC.64 UR8, c[0x0][0x650] ;  /* 0x0001940000087ab9 */ /* 0x000fe20000000a00 */
[----:B------:R-:W3:Y:S01]  /*f720*/  LDL.LU R16, [R1+0x80] ;  /* 0x0000800001107983 */ /* 0x000ee20000300800 */
[----:B------:R-:W-:Y:S01]  /*f730*/  IMAD.U32 R6, RZ, RZ, UR20 ;  /* 0x00000014ff067e24 */ /* 0x000fe2000f8e00ff */
[----:B------:R-:W-:Y:S01]  /*f740*/  UISETP.GE.U32.AND UP0, UPT, UR20, 0x3, UPT ;  /* 0x000000031400788c */ /* 0x000fe2000bf06070 */
[----:B------:R-:W-:Y:S01]  /*f750*/  ISETP.GT.U32.AND P0, PT, R4, 0x2, PT ;  /* 0x000000020400780c */ /* 0x000fe20003f04070 */
[----:B------:R-:W-:Y:S01]  /*f760*/  BSSY B1, `(.L_x_310) ;  /* 0x000006e000017945 */ /* 0x000fe20003800000 */
[----:B------:R-:W-:Y:S01]  /*f770*/  IMAD.MOV.U32 R7, RZ, RZ, -0x1 ;  /* 0xffffffffff077424 */ /* 0x000fe200078e00ff */
[----:B------:R-:W-:-:S02]  /*f780*/  PRMT R10, RZ, 0x7610, R10 ;  /* 0x00007610ff0a7816 */ /* 0x000fc4000000000a */
[----:B------:R-:W-:Y:S01]  /*f790*/  ISETP.LT.U32.AND P0, PT, R6, 0x3, P0 ;  /* 0x000000030600780c */ /* 0x000fe20000701070 */
[----:B------:R-:W-:Y:S01]  /*f7a0*/  IMAD.MOV.U32 R6, RZ, RZ, -0x1 ;  /* 0xffffffffff067424 */ /* 0x000fe200078e00ff */
[----:B------:R-:W0:Y:S01]  /*f7b0*/  @P1 S2R R0, SR_CgaCtaId ;  /* 0x0000000000001919 */ /* 0x000e220000008800 */
[----:B------:R-:W-:Y:S02]  /*f7c0*/  @P1 MOV R3, 0x400 ;  /* 0x0000040000031802 */ /* 0x000fe40000000f00 */
[----:B------:R-:W-:Y:S02]  /*f7d0*/  PLOP3.LUT P2, PT, PT, PT, UP0, 0x80, 0x0 ;  /* 0x000000000000781c */ /* 0x000fe40003f4f008 */
[----:B0-----:R-:W-:Y:S01]  /*f7e0*/  @P1 LEA R5, R0, R3, 0x18 ;  /* 0x0000000300051211 */ /* 0x001fe200078ec0ff */
[----:B------:R-:W-:-:S03]  /*f7f0*/  IMAD.WIDE.U32 R2, R4, -0x55555555, RZ ;  /* 0xaaaaaaab04027825 */ /* 0x000fc600078e00ff */
[----:B------:R0:W-:Y:S01]  /*f800*/  @P1 SYNCS.ARRIVE.TRANS64.A1T0 RZ, [R5+URZ+0x48], RZ ;  /* 0x000048ff05ff19a7 */ /* 0x0001e2000810003f */
[----:B------:R-:W-:Y:S02]  /*f810*/  PRMT R2, RZ, 0x7610, R2 ;  /* 0x00007610ff027816 */ /* 0x000fe40000000002 */
[----:B0-----:R-:W-:Y:S02]  /*f820*/  SHF.R.U32.HI R5, RZ, 0x1, R3 ;  /* 0x00000001ff057819 */ /* 0x001fe40000011603 */
[----:B------:R-:W-:-:S03]  /*f830*/  SEL R3, RZ, 0x1, !P0 ;  /* 0x00000001ff037807 */ /* 0x000fc60004000000 */
[----:B------:R-:W-:Y:S01]  /*f840*/  IMAD R11, R5, -0x3, R4 ;  /* 0xfffffffd050b7824 */ /* 0x000fe200078e0204 */
[----:B------:R-:W-:-:S04]  /*f850*/  LOP3.LUT R8, R8, R3, RZ, 0x3c, !PT ;  /* 0x0000000308087212 */ /* 0x000fc800078e3cff */
[----:B------:R-:W-:Y:S01]  /*f860*/  @P2 LOP3.LUT R8, R8, 0x1, R5, 0x78, !PT ;  /* 0x0000000108082812 */ /* 0x000fe200078e7805 */
[----:B------:R-:W-:Y:S01]  /*f870*/  IMAD.MOV.U32 R5, RZ, RZ, -0x1 ;  /* 0xffffffffff057424 */ /* 0x000fe200078e00ff */
[----:B---3--:R-:W-:-:S04]  /*f880*/  IADD3 R16, P1, R16, UR24, RZ ;  /* 0x0000001810107c10 */ /* 0x008fc8000ff3e0ff */
[----:B--2---:R-:W-:Y:S01]  /*f890*/  IADD3.X R17, R17, UR18, RZ, P1, !PT ;  /* 0x0000001211117c10 */ /* 0x004fe20008ffe4ff */
[----:B------:R0:W-:Y:S01]  /*f8a0*/  STL [R1+0x80], R16 ;  /* 0x0000801001007387 */ /* 0x0001e20000100800 */
[----:B------:R-:W-:-:S03]  /*f8b0*/  ISETP.GE.U32.AND P0, PT, R16, UR8, PT ;  /* 0x0000000810007c0c */ /* 0x000fc6000bf06070 */
[----:B------:R0:W-:Y:S01]  /*f8c0*/  STL [R1+0x7c], R17 ;  /* 0x00007c1101007387 */ /* 0x0001e20000100800 */
[----:B------:R-:W-:-:S13]  /*f8d0*/  ISETP.GE.U32.AND.EX P0, PT, R17, UR9, PT, P0 ;  /* 0x0000000911007c0c */ /* 0x000fda000bf06100 */
[----:B0-----:R-:W-:Y:S05]  /*f8e0*/  @P0 BRA `(.L_x_311) ;  /* 0x0000000400540947 */ /* 0x001fea0003800000 */
[----:B------:R-:W-:Y:S01]  /*f8f0*/  ULDC.64 UR8, c[0x0][0x628] ;  /* 0x00018a0000087ab9 */ /* 0x000fe20000000a00 */
[----:B------:R-:W0:Y:S01]  /*f900*/  S2R R12, SR_CTAID.X ;  /* 0x00000000000c7919 */ /* 0x000e220000002500 */
[----:B------:R-:W-:Y:S01]  /*f910*/  ISETP.NE.U32.AND P0, PT, RZ, UR8, PT ;  /* 0x00000008ff007c0c */ /* 0x000fe2000bf05070 */
[----:B------:R-:W-:Y:S01]  /*f920*/  ULDC UR10, c[0x0][0x630] ;  /* 0x00018c00000a7ab9 */ /* 0x000fe20000000800 */
[----:B------:R-:W-:Y:S01]  /*f930*/  IMAD.MOV.U32 R2, RZ, RZ, R16 ;  /* 0x000000ffff027224 */ /* 0x000fe200078e0010 */
[----:B------:R-:W1:Y:S01]  /*f940*/  S2R R9, SR_CTAID.Y ;  /* 0x0000000000097919 */ /* 0x000e620000002600 */
[----:B------:R-:W-:Y:S01]  /*f950*/  ISETP.NE.AND.EX P0, PT, RZ, UR9, PT, P0 ;  /* 0x00000009ff007c0c */ /* 0x000fe2000bf05300 */
[----:B------:R-:W-:-:S12]  /*f960*/  IMAD.MOV.U32 R3, RZ, RZ, R17 ;  /* 0x000000ffff037224 */ /* 0x000fd800078e0011 */
[----:B------:R-:W-:Y:S05]  /*f970*/  @!P0 BRA `(.L_x_312) ;  /* 0x0000000000288947 */ /* 0x000fea0003800000 */
[----:B------:R-:W-:Y:S02]  /*f980*/  ULDC UR7, c[0x0][0x634] ;  /* 0x00018d0000077ab9 */ /* 0x000fe40000000800 */
[----:B------:R-:W-:-:S05]  /*f990*/  IADD3 R7, P0, R16, UR7, RZ ;  /* 0x0000000710077c10 */ /* 0x000fca000ff1e0ff */
[----:B------:R-:W-:-:S04]  /*f9a0*/  IMAD.X R13, RZ, RZ, R17, P0 ;  /* 0x000000ffff0d7224 */ /* 0x000fc800000e0611 */
[----:B------:R-:W-:-:S04]  /*f9b0*/  IMAD.WIDE.U32 R4, R13, UR8, RZ ;  /* 0x000000080d047c25 */ /* 0x000fc8000f8e00ff */
[----:B------:R-:W-:-:S04]  /*f9c0*/  IMAD.WIDE.U32 R4, P0, R7, UR9, R4 ;  /* 0x0000000907047c25 */ /* 0x000fc8000f800004 */
[----:B------:R-:W-:-:S04]  /*f9d0*/  IMAD.WIDE.U32 R6, R7, UR8, RZ ;  /* 0x0000000807067c25 */ /* 0x000fc8000f8e00ff */
[----:B------:R-:W-:Y:S01]  /*f9e0*/  IMAD.X R3, RZ, RZ, RZ, P0 ;  /* 0x000000ffff037224 */ /* 0x000fe200000e06ff */
[----:B------:R-:W-:Y:S01]  /*f9f0*/  IADD3 RZ, P0, R7, R4, RZ ;  /* 0x0000000407ff7210 */ /* 0x000fe20007f1e0ff */
[----:B------:R-:W-:-:S04]  /*fa00*/  IMAD.MOV.U32 R2, RZ, RZ, R5 ;  /* 0x000000ffff027224 */ /* 0x000fc800078e0005 */
[----:B------:R-:W-:-:S08]  /*fa10*/  IMAD.WIDE.U32.X R2, R13, UR9, R2, P0 ;  /* 0x000000090d027c25 */ /* 0x000fd000080e0402 */
.L_x_312:
[--C-:B------:R-:W-:Y:S01]  /*fa20*/  SHF.R.U64 R6, R2, UR10, R3.reuse ;  /* 0x0000000a02067c19 */ /* 0x100fe20008001203 */
[----:B------:R-:W-:Y:S01]  /*fa30*/  ULDC.64 UR8, c[0x0][0x620] ;  /* 0x0001880000087ab9 */ /* 0x000fe20000000a00 */
[----:B------:R-:W-:Y:S01]  /*fa40*/  SHF.R.U32.HI R2, RZ, UR10, R3 ;  /* 0x0000000aff027c19 */ /* 0x000fe20008011603 */
[----:B------:R-:W-:Y:S01]  /*fa50*/  IMAD.MOV.U32 R3, RZ, RZ, R17 ;  /* 0x000000ffff037224 */ /* 0x000fe200078e0011 */
[----:B------:R-:W-:Y:S01]  /*fa60*/  IADD3 R5, P0, RZ, -R6, RZ ;  /* 0x80000006ff057210 */ /* 0x000fe20007f1e0ff */
[----:B------:R-:W-:Y:S01]  /*fa70*/  ULDC UR7, c[0x0][0x150] ;  /* 0x0000540000077ab9 */ /* 0x000fe20000000800 */
[----:B0-----:R-:W-:Y:S01]  /*fa80*/  I2FP.F32.U32 R7, R12 ;  /* 0x0000000c00077245 */ /* 0x001fe20000201000 */
[----:B------:R-:W0:Y:S01]  /*fa90*/  LDC R19, c[0x0][0x144] ;  /* 0x00005100ff137b82 */ /* 0x000e220000000800 */
[----:B------:R-:W-:Y:S01]  /*faa0*/  ULDC.64 UR10, c[0x0][0x640] ;  /* 0x00019000000a7ab9 */ /* 0x000fe20000000a00 */
[----:B------:R-:W-:Y:S01]  /*fab0*/  IMAD.X R2, RZ, RZ, ~R2, P0 ;  /* 0x000000ffff027224 */ /* 0x000fe200000e0e02 */
[----:B------:R-:W-:-:S03]  /*fac0*/  ISETP.NE.U32.AND P0, PT, RZ, UR10, PT ;  /* 0x0000000aff007c0c */ /* 0x000fc6000bf05070 */
[----:B------:R-:W-:Y:S01]  /*fad0*/  IMAD R4, R2, UR8, RZ ;  /* 0x0000000802047c24 */ /* 0x000fe2000f8e02ff */
[----:B------:R-:W-:Y:S01]  /*fae0*/  ISETP.NE.AND.EX P0, PT, RZ, UR11, PT, P0 ;  /* 0x0000000bff007c0c */ /* 0x000fe2000bf05300 */
[----:B------:R-:W-:Y:S01]  /*faf0*/  IMAD.MOV.U32 R2, RZ, RZ, R16 ;  /* 0x000000ffff027224 */ /* 0x000fe200078e0010 */
[----:B------:R-:W2:Y:S03]  /*fb00*/  LDC R14, c[0x0][0x148] ;  /* 0x00005200ff0e7b82 */ /* 0x000ea60000000800 */
[----:B------:R-:W-:Y:S01]  /*fb10*/  IMAD.WIDE.U32 R2, R5, UR8, R2 ;  /* 0x0000000805027c25 */ /* 0x000fe2000f8e0002 */
[----:B------:R-:W-:-:S03]  /*fb20*/  ULDC UR8, c[0x0][0x154] ;  /* 0x0000550000087ab9 */ /* 0x000fc60000000800 */
[----:B------:R-:W-:Y:S02]  /*fb30*/  IMAD R5, R5, UR9, R4 ;  /* 0x0000000905057c24 */ /* 0x000fe4000f8e0204 */
[----:B------:R-:W-:Y:S01]  /*fb40*/  FMUL R4, R7, UR7 ;  /* 0x0000000707047c20 */ /* 0x000fe20008400000 */
[----:B------:R-:W-:Y:S01]  /*fb50*/  ULDC UR7, c[0x0][0x618] ;  /* 0x0001860000077ab9 */ /* 0x000fe20000000800 */
[----:B------:R-:W-:Y:S01]  /*fb60*/  ULDC UR9, c[0x0][0x608] ;  /* 0x0001820000097ab9 */ /* 0x000fe20000000800 */
[----:B------:R-:W-:-:S03]  /*fb70*/  IMAD.IADD R3, R3, 0x1, R5 ;  /* 0x0000000103037824 */ /* 0x000fc600078e0205 */
[----:B------:R-:W3:Y:S02]  /*fb80*/  F2I.U32.TRUNC.NTZ R4, R4 ;  /* 0x0000000400047305 */ /* 0x000ee4000020f000 */
[----:B------:R-:W-:Y:S02]  /*fb90*/  SHF.R.U64 R7, R2, UR7, R3 ;  /* 0x0000000702077c19 */ /* 0x000fe40008001203 */
[----:B-1----:R-:W-:-:S05]  /*fba0*/  I2FP.F32.U32 R2, R9 ;  /* 0x0000000900027245 */ /* 0x002fca0000201000 */
[----:B------:R-:W-:Y:S01]  /*fbb0*/  FMUL R5, R2, UR8 ;  /* 0x0000000802057c20 */ /* 0x000fe20008400000 */
[----:B------:R-:W-:Y:S01]  /*fbc0*/  SHF.R.U32.HI R2, RZ, UR7, R3 ;  /* 0x00000007ff027c19 */ /* 0x000fe20008011603 */
[----:B------:R-:W-:Y:S02]  /*fbd0*/  ULDC UR7, c[0x0][0x658] ;  /* 0x0001960000077ab9 */ /* 0x000fe40000000800 */
[----:B------:R1:W4:Y:S01]  /*fbe0*/  F2I.U32.TRUNC.NTZ R16, R5 ;  /* 0x0000000500107305 */ /* 0x000322000020f000 */
[----:B------:R-:W-:Y:S01]  /*fbf0*/  SHF.R.U64 R15, R7, UR9, R2 ;  /* 0x00000009070f7c19 */ /* 0x000fe20008001202 */
[----:B---3--:R-:W-:Y:S01]  /*fc00*/  IMAD.MOV R4, RZ, RZ, -R4 ;  /* 0x000000ffff047224 */ /* 0x008fe200078e0a04 */
[----:B------:R-:W-:-:S03]  /*fc10*/  SHF.R.U32.HI R2, RZ, UR9, R2 ;  /* 0x00000009ff027c19 */ /* 0x000fc60008011602 */
[----:B0-----:R-:W-:Y:S01]  /*fc20*/  IMAD R12, R19, R4, R12 ;  /* 0x00000004130c7224 */ /* 0x001fe200078e020c */
[--C-:B------:R-:W-:Y:S02]  /*fc30*/  SHF.R.U64 R13, R15, UR7, R2.reuse ;  /* 0x000000070f0d7c19 */ /* 0x100fe40008001202 */
[----:B------:R-:W-:-:S03]  /*fc40*/  SHF.R.U32.HI R17, RZ, UR7, R2 ;  /* 0x00000007ff117c19 */ /* 0x000fc60008011602 */
[----:B------:R-:W-:Y:S02]  /*fc50*/  IMAD.MOV.U32 R2, RZ, RZ, R13 ;  /* 0x000000ffff027224 */ /* 0x000fe400078e000d */
[----:B------:R-:W-:Y:S01]  /*fc60*/  IMAD.MOV.U32 R3, RZ, RZ, R17 ;  /* 0x000000ffff037224 */ /* 0x000fe200078e0011 */
[----:B-12-4-:R-:W-:Y:S06]  /*fc70*/  @!P0 BRA `(.L_x_313) ;  /* 0x0000000000288947 */ /* 0x016fec0003800000 */
[----:B------:R-:W-:Y:S02]  /*fc80*/  ULDC UR7, c[0x0][0x64c] ;  /* 0x0001930000077ab9 */ /* 0x000fe40000000800 */
[----:B------:R-:W-:-:S05]  /*fc90*/  IADD3 R3, P0, R13, UR7, RZ ;  /* 0x000000070d037c10 */ /* 0x000fca000ff1e0ff */
[----:B------:R-:W-:-:S04]  /*fca0*/  IMAD.X R17, RZ, RZ, R17, P0 ;  /* 0x000000ffff117224 */ /* 0x000fc800000e0611 */
[----:B------:R-:W-:-:S04]  /*fcb0*/  IMAD.WIDE.U32 R4, R17, UR10, RZ ;  /* 0x0000000a11047c25 */ /* 0x000fc8000f8e00ff */
[----:B------:R-:W-:-:S04]  /*fcc0*/  IMAD.WIDE.U32 R4, P0, R3, UR11, R4 ;  /* 0x0000000b03047c25 */ /* 0x000fc8000f800004 */
[----:B------:R-:W-:-:S04]  /*fcd0*/  IMAD.WIDE.U32 R2, R3, UR10, RZ ;  /* 0x0000000a03027c25 */ /* 0x000fc8000f8e00ff */
[----:B------:R-:W-:Y:S01]  /*fce0*/  IMAD.MOV.U32 R2, RZ, RZ, R5 ;  /* 0x000000ffff027224 */ /* 0x000fe200078e0005 */
[----:B------:R-:W-:Y:S01]  /*fcf0*/  IADD3 RZ, P1, R3, R4, RZ ;  /* 0x0000000403ff7210 */ /* 0x000fe20007f3e0ff */
[----:B------:R-:W-:-:S04]  /*fd00*/  IMAD.X R3, RZ, RZ, RZ, P0 ;  /* 0x000000ffff037224 */ /* 0x000fc800000e06ff */
[----:B------:R-:W-:-:S08]  /*fd10*/  IMAD.WIDE.U32.X R2, R17, UR11, R2, P1 ;  /* 0x0000000b11027c25 */ /* 0x000fd000088e0402 */
.L_x_313:
[----:B------:R-:W-:Y:S01]  /*fd20*/  ULDC UR7, c[0x0][0x648] ;  /* 0x0001920000077ab9 */ /* 0x000fe20000000800 */
[----:B------:R-:W-:Y:S01]  /*fd30*/  LOP3.LUT R15, R15, UR6, RZ, 0xc0, !PT ;  /* 0x000000060f0f7c12 */ /* 0x000fe2000f8ec0ff */
[----:B------:R-:W-:Y:S01]  /*fd40*/  IMAD.MOV R16, RZ, RZ, -R16 ;  /* 0x000000ffff107224 */ /* 0x000fe200078e0a10 */
[----:B------:R-:W-:Y:S01]  /*fd50*/  SHF.R.U64 R2, R2, UR7, R3 ;  /* 0x0000000702027c19 */ /* 0x000fe20008001203 */
[----:B------:R-:W-:Y:S01]  /*fd60*/  ULDC UR7, c[0x0][0x638] ;  /* 0x00018e0000077ab9 */ /* 0x000fe20000000800 */
[----:B------:R-:W-:Y:S01]  /*fd70*/  ULDC UR8, c[0x0][0x610] ;  /* 0x0001840000087ab9 */ /* 0x000fe20000000800 */
[----:B------:R-:W-:Y:S02]  /*fd80*/  @P3 IMAD R12, R14, R16, R9 ;  /* 0x000000100e0c3224 */ /* 0x000fe400078e0209 */
[----:B------:R-:W-:Y:S02]  /*fd90*/  IMAD.MOV R4, RZ, RZ, -R2 ;  /* 0x000000ffff047224 */ /* 0x000fe400078e0a02 */
[----:B------:R-:W-:Y:S01]  /*fda0*/  IMAD R5, R2, UR5, R15 ;  /* 0x0000000502057c24 */ /* 0x000fe2000f8e020f */
[----:B------:R-:W-:Y:S01]  /*fdb0*/  LOP3.LUT R2, R7, UR4, RZ, 0xc0, !PT ;  /* 0x0000000407027c12 */ /* 0x000fe2000f8ec0ff */
[----:B------:R-:W-:Y:S01]  /*fdc0*/  IMAD R13, R4, UR7, R13 ;  /* 0x00000007040d7c24 */ /* 0x000fe2000f8e020d */
[----:B------:R-:W-:Y:S01]  /*fdd0*/  ULDC UR7, c[0x0][0x600] ;  /* 0x0001800000077ab9 */ /* 0x000fe20000000800 */
[----:B------:R-:W-:-:S02]  /*fde0*/  IMAD R5, R5, UR8, R12 ;  /* 0x0000000805057c24 */ /* 0x000fc4000f8e020c */
[----:B------:R-:W-:Y:S02]  /*fdf0*/  IMAD R4, R13, UR7, R2 ;  /* 0x000000070d047c24 */ /* 0x000fe4000f8e0202 */
[----:B------:R-:W-:-:S03]  /*fe00*/  IMAD.MOV.U32 R3, RZ, RZ, 0x1 ;  /* 0x00000001ff037424 */ /* 0x000fc600078e00ff */
[----:B------:R-:W-:Y:S02]  /*fe10*/  SEL R7, R4, R5, !P3 ;  /* 0x0000000504077207 */ /* 0x000fe40005800000 */
[----:B------:R-:W-:Y:S02]  /*fe20*/  PRMT R2, R3, 0x7610, R2 ;  /* 0x0000761003027816 */ /* 0x000fe40000000002 */
[----:B------:R-:W-:-:S07]  /*fe30*/  SEL R5, R5, R4, !P3 ;  /* 0x0000000405057207 */ /* 0x000fce0005800000 */
.L_x_311:
[----:B------:R-:W-:Y:S05]  /*fe40*/  BSYNC B1 ;  /* 0x0000000000017941 */ /* 0x000fea0003800000 */
.L_x_310:
[----:B------:R-:W-:-:S13]  /*fe50*/  LOP3.LUT P0, RZ, R2, 0xff, RZ, 0xc0, !PT ;  /* 0x000000ff02ff7812 */ /* 0x000fda000780c0ff */
[----:B------:R-:W-:Y:S05]  /*fe60*/  @P0 BRA `(.L_x_314) ;  /* 0xfffffff400180947 */ /* 0x000fea000383ffff */
[----:B------:R-:W-:Y:S05]  /*fe70*/  BSYNC B0 ;  /* 0x0000000000007941 */ /* 0x000fea0003800000 */
.L_x_303:
[----:B------:R-:W-:-:S03]  /*fe80*/  UMOV UR7, 0xffffffff ;  /* 0xffffffff00077882 */ /* 0x000fc60000000000 */
[----:B------:R-:W-:Y:S05]  /*fe90*/  BRA.DIV UR7, `(.L_x_315) ;  /* 0x0000000607047947 */ /* 0x000fea000b800000 */
[----:B------:R-:W-:-:S13]  /*fea0*/  ELECT P0, URZ, PT ;  /* 0x00000000003f782f */ /* 0x000fda0003800000 */
.L_x_328:
[----:B------:R-:W-:Y:S04]  /*feb0*/  BSSY B0, `(.L_x_316) ;  /* 0x0000023000007945 */ /* 0x000fe80003800000 */
[----:B------:R-:W-:Y:S05]  /*fec0*/  @!P0 BRA `(.L_x_317) ;  /* 0x0000000000848947 */ /* 0x000fea0003800000 */
[----:B------:R-:W-:-:S04]  /*fed0*/  ULOP3.LUT UR7, UR13, 0x2, URZ, 0xfc, !UPT ;  /* 0x000000020d077892 */ /* 0x000fc8000f8efc3f */
[----:B------:R-:W-:-:S06]  /*fee0*/  UISETP.NE.AND UP0, UPT, UR7, 0x3, UPT ;  /* 0x000000030700788c */ /* 0x000fcc000bf05270 */
[----:B------:R-:W-:-:S13]  /*fef0*/  PLOP3.LUT P0, PT, PT, PT, UP0, 0x80, 0x0 ;  /* 0x000000000000781c */ /* 0x000fda0003f0f008 */
[----:B------:R-:W-:Y:S05]  /*ff00*/  @!P0 BRA `(.L_x_318) ;  /* 0x0000000000048947 */ /* 0x000fea0003800000 */
[----:B------:R-:W-:Y:S01]  /*ff10*/  BPT.TRAP 0x1 ;  /* 0x000000040000795c */ /* 0x000fe20000300000 */
.L_x_318:
[----:B------:R-:W0:Y:S01]  /*ff20*/  S2R R3, SR_CgaCtaId ;  /* 0x0000000000037919 */ /* 0x000e220000008800 */
[----:B------:R-:W-:Y:S02]  /*ff30*/  MOV R0, 0x400 ;  /* 0x0000040000007802 */ /* 0x000fe40000000f00 */
[----:B------:R-:W-:Y:S02]  /*ff40*/  SHF.L.U32 R2, R8, 0x1f, RZ ;  /* 0x0000001f08027819 */ /* 0x000fe400000006ff */
[----:B0-----:R-:W-:-:S05]  /*ff50*/  LEA R0, R3, R0, 0x18 ;  /* 0x0000000003007211 */ /* 0x001fca00078ec0ff */
[----:B------:R-:W-:-:S04]  /*ff60*/  VIADD R0, R0, 0x18 ;  /* 0x0000001800007836 */ /* 0x000fc80000000000 */
[C---:B------:R-:W-:Y:S02]  /*ff70*/  IMAD R7, R11.reuse, 0x8, R0 ;  /* 0x000000080b077824 */ /* 0x040fe400078e0200 */
[----:B------:R-:W-:Y:S02]  /*ff80*/  VIADD R11, R11, 0x1 ;  /* 0x000000010b0b7836 */ /* 0x000fe40000000000 */
[----:B------:R-:W0:Y:S03]  /*ff90*/  SYNCS.PHASECHK.TRANS64.TRYWAIT P0, [R7+URZ], R2 ;  /* 0x00000002070075a7 */ /* 0x000e26000800017f */
[----:B------:R-:W-:-:S04]  /*ffa0*/  ISETP.NE.AND P1, PT, R11, 0x3, PT ;  /* 0x000000030b00780c */ /* 0x000fc80003f25270 */
[----:B------:R-:W-:Y:S02]  /*ffb0*/  SEL R3, RZ, 0x1, P1 ;  /* 0x00000001ff037807 */ /* 0x000fe40000800000 */
[----:B------:R-:W-:Y:S02]  /*ffc0*/  SEL R11, R11, RZ, P1 ;  /* 0x000000ff0b0b7207 */ /* 0x000fe40000800000 */
[----:B------:R-:W-:-:S03]  /*ffd0*/  LOP3.LUT R9, R8, R3, RZ, 0x3c, !PT ;  /* 0x0000000308097212 */ /* 0x000fc600078e3cff */
[----:B------:R-:W-:Y:S01]  /*ffe0*/  IMAD R6, R11, 0x8, R0 ;  /* 0x000000080b067824 */ /* 0x000fe200078e0200 */
[----:B------:R-:W-:Y:S01]  /*fff0*/  SHF.L.U32 R5, R9, 0x1f, RZ ;  /* 0x0000001f09057819 */ /* 0x000fe200000006ff */
[----:B0-----:R-:W-:Y:S06]  /*10000*/  @!P0 BRA `(.L_x_319) ;  /* 0x0000000000c88947 */ /* 0x001fec0003800000 */
.L_x_329:
[----:B------:R-:W1:Y:S01]  /*10010*/  SYNCS.PHASECHK.TRANS64.TRYWAIT P0, [R6+URZ], R5 ;  /* 0x00000005060075a7 */ /* 0x000e62000800017f */
[----:B0-----:R-:W-:-:S05]  /*10020*/  VIADD R2, R11, 0x1 ;  /* 0x000000010b027836 */ /* 0x001fca0000000000 */
[----:B------:R-:W-:-:S04]  /*10030*/  ISETP.NE.AND P1, PT, R2, 0x3, PT ;  /* 0x000000030200780c */ /* 0x000fc80003f25270 */
[----:B------:R-:W-:Y:S02]  /*10040*/  SEL R4, RZ, 0x1, P1 ;  /* 0x00000001ff047807 */ /* 0x000fe40000800000 */
[----:B------:R-:W-:Y:S02]  /*10050*/  SEL R3, R2, RZ, P1 ;  /* 0x000000ff02037207 */ /* 0x000fe40000800000 */
[----:B------:R-:W-:Y:S01]  /*10060*/  LOP3.LUT R4, R9, R4, RZ, 0x3c, !PT ;  /* 0x0000000409047212 */ /* 0x000fe200078e3cff */
[----:B-1----:R-:W-:Y:S06]  /*10070*/  @!P0 BRA `(.L_x_320) ;  /* 0x0000000000c08947 */ /* 0x002fec0003800000 */
.L_x_330:
[----:B------:R-:W-:Y:S01]  /*10080*/  IMAD R3, R3, 0x8, R0 ;  /* 0x0000000803037824 */ /* 0x000fe200078e0200 */
[----:B------:R-:W-:-:S07]  /*10090*/  SHF.L.U32 R0, R4, 0x1f, RZ ;  /* 0x0000001f04007819 */ /* 0x000fce00000006ff */
.L_x_321:
[----:B-1----:R1:W2:Y:S02]  /*100a0*/  SYNCS.PHASECHK.TRANS64.TRYWAIT P0, [R3+URZ], R0 ;  /* 0x00000000030075a7 */ /* 0x0022a4000800017f */
[----:B--2---:R-:W-:Y:S05]  /*100b0*/  @!P0 NANOSLEEP.SYNCS 0x989680 ;  /* 0x009896800000895d */ /* 0x004fea0003900000 */
[----:B------:R-:W2:Y:S02]  /*100c0*/  @!P0 SYNCS.PHASECHK.TRANS64 P0, [R3+URZ], R0 ;  /* 0x00000000030085a7 */ /* 0x000ea4000800007f */
[----:B--2---:R-:W-:Y:S05]  /*100d0*/  @!P0 BRA `(.L_x_321) ;  /* 0xfffffffc00f08947 */ /* 0x004fea000383ffff */
.L_x_317:
[----:B------:R-:W-:Y:S05]  /*100e0*/  BSYNC B0 ;  /* 0x0000000000007941 */ /* 0x000fea0003800000 */
.L_x_316:
[----:B------:R-:W-:Y:S05]  /*100f0*/  EXIT ;  /* 0x000000000000794d */ /* 0x000fea0003800000 */
.L_x_21:
[----:B-1----:R-:W-:-:S04]  /*10100*/  IMAD.U32 R3, RZ, RZ, UR6 ;  /* 0x00000006ff037e24 */ /* 0x002fc8000f8e00ff */
[----:B------:R1:W2:Y:S03]  /*10110*/  SYNCS.PHASECHK.TRANS64.TRYWAIT P1, [R3+URZ], R0 ;  /* 0x00000000030075a7 */ /* 0x0002a6000802017f */
[----:B--2---:R-:W-:Y:S05]  /*10120*/  @!P1 NANOSLEEP.SYNCS 0x989680 ;  /* 0x009896800000995d */ /* 0x004fea0003900000 */
[----:B------:R-:W2:Y:S02]  /*10130*/  @!P1 SYNCS.PHASECHK.TRANS64 P1, [R3+URZ], R0 ;  /* 0x00000000030095a7 */ /* 0x000ea4000802007f */
[----:B--2---:R-:W-:Y:S05]  /*10140*/  @!P1 BRA `(.L_x_21) ;  /* 0xfffffffc00ec9947 */ /* 0x004fea000383ffff */
[----:B------:R-:W-:Y:S05]  /*10150*/  BRA `(.L_x_20) ;  /* 0xffffff1c00087947 */ /* 0x000fea000383ffff */
.L_x_27:
[----:B-----5:R1:W-:Y:S02]  /*10160*/  STL [R1+0x8c], R0 ;  /* 0x00008c0001007387 */ /* 0x0203e40000100800 */
[----:B-1----:R-:W-:-:S04]  /*10170*/  IMAD.U32 R0, RZ, RZ, UR9 ;  /* 0x00000009ff007e24 */ /* 0x002fc8000f8e00ff */
[----:B------:R1:W3:Y:S03]  /*10180*/  SYNCS.PHASECHK.TRANS64.TRYWAIT P1, [R0+URZ], R229 ;  /* 0x000000e5000075a7 */ /* 0x0002e6000802017f */
[----:B---3--:R-:W-:Y:S05]  /*10190*/  @!P1 NANOSLEEP.SYNCS 0x989680 ;  /* 0x009896800000995d */ /* 0x008fea0003900000 */
[----:B------:R1:W3:Y:S02]  /*101a0*/  @!P1 SYNCS.PHASECHK.TRANS64 P1, [R0+URZ], R229 ;  /* 0x000000e5000095a7 */ /* 0x0002e4000802007f */
[----:B-1----:R1:W5:Y:S02]  /*101b0*/  LDL.LU R0, [R1+0x8c] ;  /* 0x00008c0001007983 */ /* 0x0023640000300800 */
[----:B-1-3--:R-:W-:Y:S05]  /*101c0*/  @!P1 BRA `(.L_x_27) ;  /* 0xfffffffc00e49947 */ /* 0x00afea000383ffff */
[----:B------:R-:W-:Y:S05]  /*101d0*/  BRA `(.L_x_26) ;  /* 0xffffff2c007c7947 */ /* 0x000fea000383ffff */
.L_x_304:
[----:B------:R-:W-:Y:S01]  /*101e0*/  BSSY B1, `(.L_x_322) ;  /* 0x0000006000017945 */ /* 0x000fe20003800000 */
[----:B------:R-:W-:-:S07]  /*101f0*/  IMAD.MOV.U32 R2, RZ, RZ, -0x1 ;  /* 0xffffffffff027424 */ /* 0x000fce00078e00ff */
[----:B------:R-:W-:Y:S05]  /*10200*/  WARPSYNC.COLLECTIVE R2, `(.L_x_323) ;  /* 0x00000000020c7348 */ /* 0x000fea0003c00000 */
[----:B------:R-:W-:Y:S02]  /*10210*/  ELECT P0, UR62, PT ;  /* 0x00000000003e782f */ /* 0x000fe40003800000 */
[----:B------:R-:W-:Y:S01]  /*10220*/  MOV R2, UR62 ;  /* 0x0000003e00027c02 */ /* 0x000fe20008000f00 */
[----:B------:R-:W-:Y:S10]  /*10230*/  ENDCOLLECTIVE ;  /* 0x000000000000791b */ /* 0x000ff40003800000 */
.L_x_323:
[----:B------:R-:W-:Y:S05]  /*10240*/  BSYNC B1 ;  /* 0x0000000000017941 */ /* 0x000fea0003800000 */
.L_x_322:
[----:B------:R-:W-:Y:S05]  /*10250*/  BRA `(.L_x_324) ;  /* 0xfffffff000287947 */ /* 0x000fea000383ffff */
.L_x_307:
[----:B0-----:R0:W2:Y:S02]  /*10260*/  SYNCS.PHASECHK.TRANS64.TRYWAIT P0, [R13+URZ+0x18], R4 ;  /* 0x000018040d0075a7 */ /* 0x0010a4000800017f */
[----:B--2---:R-:W-:Y:S05]  /*10270*/  @!P0 NANOSLEEP.SYNCS 0x989680 ;  /* 0x009896800000895d */ /* 0x004fea0003900000 */
[----:B------:R-:W2:Y:S02]  /*10280*/  @!P0 SYNCS.PHASECHK.TRANS64 P0, [R13+URZ+0x18], R4 ;  /* 0x000018040d0085a7 */ /* 0x000ea4000800007f */
[----:B--2---:R-:W-:Y:S05]  /*10290*/  @!P0 BRA `(.L_x_307) ;  /* 0xfffffffc00f08947 */ /* 0x004fea000383ffff */
[----:B------:R-:W-:Y:S05]  /*102a0*/  BRA `(.L_x_325) ;  /* 0xfffffff0006c7947 */ /* 0x000fea000383ffff */
.L_x_315:
[----:B------:R-:W-:Y:S01]  /*102b0*/  BSSY B0, `(.L_x_326) ;  /* 0x0000006000007945 */ /* 0x000fe20003800000 */
[----:B------:R-:W-:-:S07]  /*102c0*/  IMAD.MOV.U32 R2, RZ, RZ, -0x1 ;  /* 0xffffffffff027424 */ /* 0x000fce00078e00ff */
[----:B------:R-:W-:Y:S05]  /*102d0*/  WARPSYNC.COLLECTIVE R2, `(.L_x_327) ;  /* 0x00000000020c7348 */ /* 0x000fea0003c00000 */
[----:B------:R-:W-:Y:S02]  /*102e0*/  ELECT P0, UR62, PT ;  /* 0x00000000003e782f */ /* 0x000fe40003800000 */
[----:B------:R-:W-:Y:S01]  /*102f0*/  MOV R2, UR62 ;  /* 0x0000003e00027c02 */ /* 0x000fe20008000f00 */
[----:B------:R-:W-:Y:S10]  /*10300*/  ENDCOLLECTIVE ;  /* 0x000000000000791b */ /* 0x000ff40003800000 */
.L_x_327:
[----:B------:R-:W-:Y:S05]  /*10310*/  BSYNC B0 ;  /* 0x0000000000007941 */ /* 0x000fea0003800000 */
.L_x_326:
[----:B------:R-:W-:Y:S05]  /*10320*/  BRA `(.L_x_328) ;  /* 0xfffffff800e07947 */ /* 0x000fea000383ffff */
.L_x_319:
[----:B0-----:R0:W1:Y:S02]  /*10330*/  SYNCS.PHASECHK.TRANS64.TRYWAIT P0, [R7+URZ], R2 ;  /* 0x00000002070075a7 */ /* 0x001064000800017f */
[----:B-1----:R-:W-:Y:S05]  /*10340*/  @!P0 NANOSLEEP.SYNCS 0x989680 ;  /* 0x009896800000895d */ /* 0x002fea0003900000 */
[----:B------:R-:W1:Y:S02]  /*10350*/  @!P0 SYNCS.PHASECHK.TRANS64 P0, [R7+URZ], R2 ;  /* 0x00000002070085a7 */ /* 0x000e64000800007f */
[----:B-1----:R-:W-:Y:S05]  /*10360*/  @!P0 BRA `(.L_x_319) ;  /* 0xfffffffc00f08947 */ /* 0x002fea000383ffff */
[----:B------:R-:W-:Y:S05]  /*10370*/  BRA `(.L_x_329) ;  /* 0xfffffffc00247947 */ /* 0x000fea000383ffff */
.L_x_320:
[----:B0-----:R0:W1:Y:S02]  /*10380*/  SYNCS.PHASECHK.TRANS64.TRYWAIT P0, [R6+URZ], R5 ;  /* 0x00000005060075a7 */ /* 0x001064000800017f */
[----:B-1----:R-:W-:Y:S05]  /*10390*/  @!P0 NANOSLEEP.SYNCS 0x989680 ;  /* 0x009896800000895d */ /* 0x002fea0003900000 */
[----:B------:R-:W1:Y:S02]  /*103a0*/  @!P0 SYNCS.PHASECHK.TRANS64 P0, [R6+URZ], R5 ;  /* 0x00000005060085a7 */ /* 0x000e64000800007f */
[----:B-1----:R-:W-:Y:S05]  /*103b0*/  @!P0 BRA `(.L_x_320) ;  /* 0xfffffffc00f08947 */ /* 0x002fea000383ffff */
[----:B------:R-:W-:Y:S05]  /*103c0*/  BRA `(.L_x_330) ;  /* 0xfffffffc002c7947 */ /* 0x000fea000383ffff */
.L_x_331:
[----:B------:R-:W-:-:S00]  /*103d0*/  BRA `(.L_x_331) ;  /* 0xfffffffc00fc7947 */ /* 0x000fc0000383ffff */
[----:B------:R-:W-:-:S00]  /*103e0*/  NOP ;  /* 0x0000000000007918 */ /* 0x000fc00000000000 */
        /* <DEDUP_REMOVED lines=9> */
.L_x_332:


//--------------------- .nv.shared._ZN7cutlass13device_kernelINS_4gemm6kernel13GemmUniversalIN4cute5tupleIJiiiiEEENS1_10collective13CollectiveMmaINS1_37MainloopSm90TmaGmmaWarpSpecializedFP8ILi3ENS5_IJNS4_1CILi1EEENSA_ILi2EEESB_EEENS1_35KernelTmaWarpSpecializedCooperativeEEENS5_IJNSA_ILi128EEENSA_ILi256EEENSA_ILi64EEEEEENS_12float_e5m2_tENS5_IJlSB_lEEESK_SL_NS4_8TiledMMAINS4_8MMA_AtomIJNS4_4SM904GMMA31MMA_64x256x32_F32E5M2E5M2_SS_TNILNSP_7ScaleInE1ELSR_1EEEEEENS4_6LayoutINS5_IJSC_SB_SB_EEENS5_IJSB_NSA_ILi0EEESW_EEEEENS5_IJNS4_10UnderscoreESZ_SZ_EEEEENS4_23SM90_TMA_LOAD_MULTICASTENS4_14ComposedLayoutINS4_7SwizzleILi2ELi4ELi3EEENS4_18smem_ptr_flag_bitsILi8EEENSU_INS5_IJNSA_ILi8EEESI_EEENS5_IJSI_SB_EEEEEEEvNS4_8identityENS4_13SM90_TMA_LOADES1C_vS1D_EENS_8epilogue10collective6detail29Sm90TmaWarpSpecializedAdapterINS1H_15DefaultEpilogueISK_SL_SL_NS1G_6thread17LinearCombinationISK_Li1EffLNS1L_9ScaleType4KindE0ELNS_15FloatRoundStyleE2ESK_EENS1_15EpilogueDefaultEEEEEvvEEEEvNT_6ParamsE --------------------------
	.section	.nv.shared._ZN7cutlass13device_kernelINS_4gemm6kernel13GemmUniversalIN4cute5tupleIJiiiiEEENS1_10collective13CollectiveMmaINS1_37MainloopSm90TmaGmmaWarpSpecializedFP8ILi3ENS5_IJNS4_1CILi1EEENSA_ILi2EEESB_EEENS1_35KernelTmaWarpSpecializedCooperativeEEENS5_IJNSA_ILi128EEENSA_ILi256EEENSA_ILi64EEEEEENS_12float_e5m2_tENS5_IJlSB_lEEESK_SL_NS4_8TiledMMAINS4_8MMA_AtomIJNS4_4SM904GMMA31MMA_64x256x32_F32E5M2E5M2_SS_TNILNSP_7ScaleInE1ELSR_1EEEEEENS4_6LayoutINS5_IJSC_SB_SB_EEENS5_IJSB_NSA_ILi0EEESW_EEEEENS5_IJNS4_10UnderscoreESZ_SZ_EEEEENS4_23SM90_TMA_LOAD_MULTICASTENS4_14ComposedLayoutINS4_7SwizzleILi2ELi4ELi3EEENS4_18smem_ptr_flag_bitsILi8EEENSU_INS5_IJNSA_ILi8EEESI_EEENS5_IJSI_SB_EEEEEEEvNS4_8identityENS4_13SM90_TMA_LOADES1C_vS1D_EENS_8epilogue10collective6detail29Sm90TmaWarpSpecializedAdapterINS1H_15DefaultEpilogueISK_SL_SL_NS1G_6thread17LinearCombinationISK_Li1EffLNS1L_9ScaleType4KindE0ELNS_15FloatRoundStyleE2ESK_EENS1_15EpilogueDefaultEEEEEvvEEEEvNT_6ParamsE,"aw",@nobits
	.sectionflags	@""
	.align	16
	.zero		1024


//--------------------- .nv.shared.reserved.0     --------------------------
	.section	.nv.shared.reserved.0,"aw",@nobits
	.weak		__nv_reservedSMEM_offset_0_alias
	.size		__nv_reservedSMEM_offset_0_alias, 0, 0
	.other		__nv_reservedSMEM_offset_0_alias,@"STO_CUDA_RESERVED_SHARED STV_DEFAULT"
__nv_reservedSMEM_offset_0_alias:
	.zero		0


//--------------------- .nv.global                --------------------------
	.section	.nv.global,"aw",@nobits
.nv.global:
	.type		_ZN39_INTERNAL_bde5f5e6_4_k_cu_850fbe7f_43924cute1_E,@object
	.size		_ZN39_INTERNAL_bde5f5e6_4_k_cu_850fbe7f_43924cute1_E,(_ZN39_INTERNAL_bde5f5e6_4_k_cu_850fbe7f_43924cuda3std3__45__cpo6cbeginE - _ZN39_INTERNAL_bde5f5e6_4_k_cu_850fbe7f_43924cute1_E)
_ZN39_INTERNAL_bde5f5e6_4_k_cu_850fbe7f_43924cute1_E:
	.zero		1
	.type		_ZN39_INTERNAL_bde5f5e6_4_k_cu_850fbe7f_43924cuda3std3__45__cpo6cbeginE,@object
	.size		_ZN39_INTERNAL_bde5f5e6_4_k_cu_850fbe7f_43924cuda3std3__45__cpo6cbeginE,(_ZN39_INTERNAL_bde5f5e6_4_k_cu_850fbe7f_43924cuda3std3__48in_placeE - _ZN39_INTERNAL_bde5f5e6_4_k_cu_850fbe7f_43924cuda3std3__45__cpo6cbeginE)
_ZN39_INTERNAL_bde5f5e6_4_k_cu_850fbe7f_43924cuda3std3__45__cpo6cbeginE:
	.zero		1
	.type		_ZN39_INTERNAL_bde5f5e6_4_k_cu_850fbe7f_43924cuda3std3__48in_placeE,@object
	.size		_ZN39_INTERNAL_bde5f5e6_4_k_cu_850fbe7f_43924cuda3std3__48in_placeE,(_ZN39_INTERNAL_bde5f5e6_4_k_cu_850fbe7f_43924cuda3std6ranges3__45__cpo9iter_moveE - _ZN39_INTERNAL_bde5f5e6_4_k_cu_850fbe7f_43924cuda3std3__48in_placeE)
_ZN39_INTERNAL_bde5f5e6_4_k_cu_850fbe7f_43924cuda3std3__48in_placeE:
	.zero		1
	.type		_ZN39_INTERNAL_bde5f5e6_4_k_cu_850fbe7f_43924cuda3std6ranges3__45__cpo9iter_moveE,@object
	.size		_ZN39_INTERNAL_bde5f5e6_4_k_cu_850fbe7f_43924cuda3std6ranges3__45__cpo9iter_moveE,(_ZN39_INTERNAL_bde5f5e6_4_k_cu_850fbe7f_43924cuda3std3__45__cpo5beginE - _ZN39_INTERNAL_bde5f5e6_4_k_cu_850fbe7f_43924cuda3std6ranges3__45__cpo9iter_moveE)
_ZN39_INTERNAL_bde5f5e6_4_k_cu_850fbe7f_43924cuda3std6ranges3__45__cpo9iter_moveE:
	.zero		1
	.type		_ZN39_INTERNAL_bde5f5e6_4_k_cu_850fbe7f_43924cuda3std3__45__cpo5beginE,@object
	.size		_ZN39_INTERNAL_bde5f5e6_4_k_cu_850fbe7f_43924cuda3std3__45__cpo5beginE,(_ZN39_INTERNAL_bde5f5e6_4_k_cu_850fbe7f_43924cuda3std3__441_GLOBAL__N__bde5f5e6_4_k_cu_850fbe7f_43926ignoreE - _ZN39_INTERNAL_bde5f5e6_4_k_cu_850fbe7f_43924cuda3std3__45__cpo5beginE)
_ZN39_INTERNAL_bde5f5e6_4_k_cu_850fbe7f_43924cuda3std3__45__cpo5beginE:
	.zero		1
	.type		_ZN39_INTERNAL_bde5f5e6_4_k_cu_850fbe7f_43924cuda3std3__441_GLOBAL__N__bde5f5e6_4_k_cu_850fbe7f_43926ignoreE,@object
	.size		_ZN39_INTERNAL_bde5f5e6_4_k_cu_850fbe7f_43924cuda3std3__441_GLOBAL__N__bde5f5e6_4_k_cu_850fbe7f_43926ignoreE,(_ZN39_INTERNAL_bde5f5e6_4_k_cu_850fbe7f_43924cute7productE - _ZN39_INTERNAL_bde5f5e6_4_k_cu_850fbe7f_43924cuda3std3__441_GLOBAL__N__bde5f5e6_4_k_cu_850fbe7f_43926ignoreE)
_ZN39_INTERNAL_bde5f5e6_4_k_cu_850fbe7f_43924cuda3std3__441_GLOBAL__N__bde5f5e6_4_k_cu_850fbe7f_43926ignoreE:
	.zero		1
	.type		_ZN39_INTERNAL_bde5f5e6_4_k_cu_850fbe7f_43924cute7productE,@object
	.size		_ZN39_INTERNAL_bde5f5e6_4_k_cu_850fbe7f_43924cute7productE,(_ZN39_INTERNAL_bde5f5e6_4_k_cu_850fbe7f_43924cuda3std3__45__cpo3endE - _ZN39_INTERNAL_bde5f5e6_4_k_cu_850fbe7f_43924cute7productE)
_ZN39_INTERNAL_bde5f5e6_4_k_cu_850fbe7f_43924cute7productE:
	.zero		1
	.type		_ZN39_INTERNAL_bde5f5e6_4_k_cu_850fbe7f_43924cuda3std3__45__cpo3endE,@object
	.size		_ZN39_INTERNAL_bde5f5e6_4_k_cu_850fbe7f_43924cuda3std3__45__cpo3endE,(_ZN39_INTERNAL_bde5f5e6_4_k_cu_850fbe7f_43924cuda3std3__419piecewise_constructE - _ZN39_INTERNAL_bde5f5e6_4_k_cu_850fbe7f_43924cuda3std3__45__cpo3endE)
_ZN39_INTERNAL_bde5f5e6_4_k_cu_850fbe7f_43924cuda3std3__45__cpo3endE:
	.zero		1
	.type		_ZN39_INTERNAL_bde5f5e6_4_k_cu_850fbe7f_43924cuda3std3__419piecewise_constructE,@object
	.size		_ZN39_INTERNAL_bde5f5e6_4_k_cu_850fbe7f_43924cuda3std3__419piecewise_constructE,(_ZN39_INTERNAL_bde5f5e6_4_k_cu_850fbe7f_43924cuda3std3__45__cpo4cendE - _ZN39_INTERNAL_bde5f5e6_4_k_cu_850fbe7f_43924cuda3std3__419piecewise_constructE)
_ZN39_INTERNAL_bde5f5e6_4_k_cu_850fbe7f_43924cuda3std3__419piecewise_constructE:
	.zero		1
	.type		_ZN39_INTERNAL_bde5f5e6_4_k_cu_850fbe7f_43924cuda3std3__45__cpo4cendE,@object
	.size		_ZN39_INTERNAL_bde5f5e6_4_k_cu_850fbe7f_43924cuda3std3__45__cpo4cendE,(_ZN39_INTERNAL_bde5f5e6_4_k_cu_850fbe7f_43924cuda3std6ranges3__45__cpo4swapE - _ZN39_INTERNAL_bde5f5e6_4_k_cu_850fbe7f_43924cuda3std3__45__cpo4cendE)
_ZN39_INTERNAL_bde5f5e6_4_k_cu_850fbe7f_43924cuda3std3__45__cpo4cendE:
	.zero		1
	.type		_ZN39_INTERNAL_bde5f5e6_4_k_cu_850fbe7f_43924cuda3std6ranges3__45__cpo4swapE,@object
	.size		_ZN39_INTERNAL_bde5f5e6_4_k_cu_850fbe7f_43924cuda3std6ranges3__45__cpo4swapE,(.L_7 - _ZN39_INTERNAL_bde5f5e6_4_k_cu_850fbe7f_43924cuda3std6ranges3__45__cpo4swapE)
_ZN39_INTERNAL_bde5f5e6_4_k_cu_850fbe7f_43924cuda3std6ranges3__45__cpo4swapE:
	.zero		1
.L_7:


//--------------------- .nv.constant0._ZN7cutlass13device_kernelINS_4gemm6kernel13GemmUniversalIN4cute5tupleIJiiiiEEENS1_10collective13CollectiveMmaINS1_37MainloopSm90TmaGmmaWarpSpecializedFP8ILi3ENS5_IJNS4_1CILi1EEENSA_ILi2EEESB_EEENS1_35KernelTmaWarpSpecializedCooperativeEEENS5_IJNSA_ILi128EEENSA_ILi256EEENSA_ILi64EEEEEENS_12float_e5m2_tENS5_IJlSB_lEEESK_SL_NS4_8TiledMMAINS4_8MMA_AtomIJNS4_4SM904GMMA31MMA_64x256x32_F32E5M2E5M2_SS_TNILNSP_7ScaleInE1ELSR_1EEEEEENS4_6LayoutINS5_IJSC_SB_SB_EEENS5_IJSB_NSA_ILi0EEESW_EEEEENS5_IJNS4_10UnderscoreESZ_SZ_EEEEENS4_23SM90_TMA_LOAD_MULTICASTENS4_14ComposedLayoutINS4_7SwizzleILi2ELi4ELi3EEENS4_18smem_ptr_flag_bitsILi8EEENSU_INS5_IJNSA_ILi8EEESI_EEENS5_IJSI_SB_EEEEEEEvNS4_8identityENS4_13SM90_TMA_LOADES1C_vS1D_EENS_8epilogue10collective6detail29Sm90TmaWarpSpecializedAdapterINS1H_15DefaultEpilogueISK_SL_SL_NS1G_6thread17LinearCombinationISK_Li1EffLNS1L_9ScaleType4KindE0ELNS_15FloatRoundStyleE2ESK_EENS1_15EpilogueDefaultEEEEEvvEEEEvNT_6ParamsE --------------------------
	.section	.nv.constant0._ZN7cutlass13device_kernelINS_4gemm6kernel13GemmUniversalIN4cute5tupleIJiiiiEEENS1_10collective13CollectiveMmaINS1_37MainloopSm90TmaGmmaWarpSpecializedFP8ILi3ENS5_IJNS4_1CILi1EEENSA_ILi2EEESB_EEENS1_35KernelTmaWarpSpecializedCooperativeEEENS5_IJNSA_ILi128EEENSA_ILi256EEENSA_ILi64EEEEEENS_12float_e5m2_tENS5_IJlSB_lEEESK_SL_NS4_8TiledMMAINS4_8MMA_AtomIJNS4_4SM904GMMA31MMA_64x256x32_F32E5M2E5M2_SS_TNILNSP_7ScaleInE1ELSR_1EEEEEENS4_6LayoutINS5_IJSC_SB_SB_EEENS5_IJSB_NSA_ILi0EEESW_EEEEENS5_IJNS4_10UnderscoreESZ_SZ_EEEEENS4_23SM90_TMA_LOAD_MULTICASTENS4_14ComposedLayoutINS4_7SwizzleILi2ELi4ELi3EEENS4_18smem_ptr_flag_bitsILi8EEENSU_INS5_IJNSA_ILi8EEESI_EEENS5_IJSI_SB_EEEEEEEvNS4_8identityENS4_13SM90_TMA_LOADES1C_vS1D_EENS_8epilogue10collective6detail29Sm90TmaWarpSpecializedAdapterINS1H_15DefaultEpilogueISK_SL_SL_NS1G_6thread17LinearCombinationISK_Li1EffLNS1L_9ScaleType4KindE0ELNS_15FloatRoundStyleE2ESK_EENS1_15EpilogueDefaultEEEEEvvEEEEvNT_6ParamsE,"a",@progbits
	.sectionflags	@""
	.align	4
.nv.constant0._ZN7cutlass13device_kernelINS_4gemm6kernel13GemmUniversalIN4cute5tupleIJiiiiEEENS1_10collective13CollectiveMmaINS1_37MainloopSm90TmaGmmaWarpSpecializedFP8ILi3ENS5_IJNS4_1CILi1EEENSA_ILi2EEESB_EEENS1_35KernelTmaWarpSpecializedCooperativeEEENS5_IJNSA_ILi128EEENSA_ILi256EEENSA_ILi64EEEEEENS_12float_e5m2_tENS5_IJlSB_lEEESK_SL_NS4_8TiledMMAINS4_8MMA_AtomIJNS4_4SM904GMMA31MMA_64x256x32_F32E5M2E5M2_SS_TNILNSP_7ScaleInE1ELSR_1EEEEEENS4_6LayoutINS5_IJSC_SB_SB_EEENS5_IJSB_NSA_ILi0EEESW_EEEEENS5_IJNS4_10UnderscoreESZ_SZ_EEEEENS4_23SM90_TMA_LOAD_MULTICASTENS4_14ComposedLayoutINS4_7SwizzleILi2ELi4ELi3EEENS4_18smem_ptr_flag_bitsILi8EEENSU_INS5_IJNSA_ILi8EEESI_EEENS5_IJSI_SB_EEEEEEEvNS4_8identityENS4_13SM90_TMA_LOADES1C_vS1D_EENS_8epilogue10collective6detail29Sm90TmaWarpSpecializedAdapterINS1H_15DefaultEpilogueISK_SL_SL_NS1G_6thread17LinearCombinationISK_Li1EffLNS1L_9ScaleType4KindE0ELNS_15FloatRoundStyleE2ESK_EENS1_15EpilogueDefaultEEEEEvvEEEEvNT_6ParamsE:
	.zero		1664


//--------------------- SYMBOLS --------------------------

	.type		.nv.reservedSmem.offset0,@object
	.size		.nv.reservedSmem.offset0,0x4
